	.target	sm_80

	.elftype	@"ET_EXEC"


//--------------------- .note.nv.tkinfo           --------------------------
	.section	.note.nv.tkinfo,"",@"SHT_NOTE"
	.sectionflags	@"SHF_NOTE_NV_TKINFO"
	.tkinfo
        /*0018*/ 	.word	0x00000002
        /*0030*/ 	.string	""
        /*0030*/ 	.string	"ptxas"
        /*0030*/ 	.string	"Cuda compilation tools, release 13.0, V13.0.88"
        /*0030*/ 	.string	"Build cuda_13.0.r13.0/compiler.36424714_0"
        /*0030*/ 	.string	"-v  -suppress-debug-info  -lineinfo  -arch sm_80 "



//--------------------- .note.nv.cuinfo           --------------------------
	.section	.note.nv.cuinfo,"",@"SHT_NOTE"
	.sectionflags	@"SHF_NOTE_NV_CUINFO"
        /*0018*/ 	.short	0x0002
        /*001a*/ 	.short	0x0050
        /*001c*/ 	.short	0x0082
	.zero		2


//--------------------- .nv.info                  --------------------------
	.section	.nv.info,"",@"SHT_CUDA_INFO"
	.align	4


	//----- nvinfo : EIATTR_REGCOUNT
	.align		4
        /*0000*/ 	.byte	0x04, 0x2f
        /*0002*/ 	.short	(.L_1 - .L_0)
	.align		4
.L_0:
        /*0004*/ 	.word	index@(matmul_kernel)
        /*0008*/ 	.word	0x000000ff


	//----- nvinfo : EIATTR_FRAME_SIZE
	.align		4
.L_1:
        /*000c*/ 	.byte	0x04, 0x11
        /*000e*/ 	.short	(.L_3 - .L_2)
	.align		4
.L_2:
        /*0010*/ 	.word	index@(matmul_kernel)
        /*0014*/ 	.word	0x00000008


	//----- nvinfo : EIATTR_MIN_STACK_SIZE
	.align		4
.L_3:
        /*0018*/ 	.byte	0x04, 0x12
        /*001a*/ 	.short	(.L_5 - .L_4)
	.align		4
.L_4:
        /*001c*/ 	.word	index@(matmul_kernel)
        /*0020*/ 	.word	0x00000008
.L_5:


//--------------------- .nv.info.matmul_kernel    --------------------------
	.section	.nv.info.matmul_kernel,"",@"SHT_CUDA_INFO"
	.sectionflags	@""
	.align	4


	//----- nvinfo : EIATTR_CUDA_API_VERSION
	.align		4
        /*0000*/ 	.byte	0x04, 0x37
        /*0002*/ 	.short	(.L_7 - .L_6)
.L_6:
        /*0004*/ 	.word	0x00000082


	//----- nvinfo : EIATTR_SW2861232_WAR
	.align		4
.L_7:
        /*0008*/ 	.byte	0x01, 0x35
	.zero		2


	//----- nvinfo : EIATTR_PARAM_CBANK
	.align		4
        /*000c*/ 	.byte	0x04, 0x0a
        /*000e*/ 	.short	(.L_9 - .L_8)
	.align		4
.L_8:
        /*0010*/ 	.word	index@(.nv.constant0.matmul_kernel)
        /*0014*/ 	.short	0x0160
        /*0016*/ 	.short	0x0050


	//----- nvinfo : EIATTR_CBANK_PARAM_SIZE
	.align		4
.L_9:
        /*0018*/ 	.byte	0x03, 0x19
        /*001a*/ 	.short	0x0050


	//----- nvinfo : EIATTR_KPARAM_INFO
	.align		4
        /*001c*/ 	.byte	0x04, 0x17
        /*001e*/ 	.short	(.L_11 - .L_10)
.L_10:
        /*0020*/ 	.word	0x00000000
        /*0024*/ 	.short	0x000d
        /*0026*/ 	.short	0x0048
        /*0028*/ 	.byte	0x00, 0xf4, 0x21, 0x00


	//----- nvinfo : EIATTR_KPARAM_INFO
	.align		4
.L_11:
        /*002c*/ 	.byte	0x04, 0x17
        /*002e*/ 	.short	(.L_13 - .L_12)
.L_12:
        /*0030*/ 	.word	0x00000000
        /*0034*/ 	.short	0x000c
        /*0036*/ 	.short	0x0040
        /*0038*/ 	.byte	0x00, 0xf4, 0x21, 0x00


	//----- nvinfo : EIATTR_KPARAM_INFO
	.align		4
.L_13:
        /*003c*/ 	.byte	0x04, 0x17
        /*003e*/ 	.short	(.L_15 - .L_14)
.L_14:
        /*0040*/ 	.word	0x00000000
        /*0044*/ 	.short	0x000b
        /*0046*/ 	.short	0x0038
        /*0048*/ 	.byte	0x00, 0xf0, 0x11, 0x00


	//----- nvinfo : EIATTR_KPARAM_INFO
	.align		4
.L_15:
        /*004c*/ 	.byte	0x04, 0x17
        /*004e*/ 	.short	(.L_17 - .L_16)
.L_16:
        /*0050*/ 	.word	0x00000000
        /*0054*/ 	.short	0x000a
        /*0056*/ 	.short	0x0034
        /*0058*/ 	.byte	0x00, 0xf0, 0x11, 0x00


	//----- nvinfo : EIATTR_KPARAM_INFO
	.align		4
.L_17:
        /*005c*/ 	.byte	0x04, 0x17
        /*005e*/ 	.short	(.L_19 - .L_18)
.L_18:
        /*0060*/ 	.word	0x00000000
        /*0064*/ 	.short	0x0009
        /*0066*/ 	.short	0x0030
        /*0068*/ 	.byte	0x00, 0xf0, 0x11, 0x00


	//----- nvinfo : EIATTR_KPARAM_INFO
	.align		4
.L_19:
        /*006c*/ 	.byte	0x04, 0x17
        /*006e*/ 	.short	(.L_21 - .L_20)
.L_20:
        /*0070*/ 	.word	0x00000000
        /*0074*/ 	.short	0x0008
        /*0076*/ 	.short	0x002c
        /*0078*/ 	.byte	0x00, 0xf0, 0x11, 0x00


	//----- nvinfo : EIATTR_KPARAM_INFO
	.align		4
.L_21:
        /*007c*/ 	.byte	0x04, 0x17
        /*007e*/ 	.short	(.L_23 - .L_22)
.L_22:
        /*0080*/ 	.word	0x00000000
        /*0084*/ 	.short	0x0007
        /*0086*/ 	.short	0x0028
        /*0088*/ 	.byte	0x00, 0xf0, 0x11, 0x00


	//----- nvinfo : EIATTR_KPARAM_INFO
	.align		4
.L_23:
        /*008c*/ 	.byte	0x04, 0x17
        /*008e*/ 	.short	(.L_25 - .L_24)
.L_24:
        /*0090*/ 	.word	0x00000000
        /*0094*/ 	.short	0x0006
        /*0096*/ 	.short	0x0024
        /*0098*/ 	.byte	0x00, 0xf0, 0x11, 0x00


	//----- nvinfo : EIATTR_KPARAM_INFO
	.align		4
.L_25:
        /*009c*/ 	.byte	0x04, 0x17
        /*009e*/ 	.short	(.L_27 - .L_26)
.L_26:
        /*00a0*/ 	.word	0x00000000
        /*00a4*/ 	.short	0x0005
        /*00a6*/ 	.short	0x0020
        /*00a8*/ 	.byte	0x00, 0xf0, 0x11, 0x00


	//----- nvinfo : EIATTR_KPARAM_INFO
	.align		4
.L_27:
        /*00ac*/ 	.byte	0x04, 0x17
        /*00ae*/ 	.short	(.L_29 - .L_28)
.L_28:
        /*00b0*/ 	.word	0x00000000
        /*00b4*/ 	.short	0x0004
        /*00b6*/ 	.short	0x001c
        /*00b8*/ 	.byte	0x00, 0xf0, 0x11, 0x00


	//----- nvinfo : EIATTR_KPARAM_INFO
	.align		4
.L_29:
        /*00bc*/ 	.byte	0x04, 0x17
        /*00be*/ 	.short	(.L_31 - .L_30)
.L_30:
        /*00c0*/ 	.word	0x00000000
        /*00c4*/ 	.short	0x0003
        /*00c6*/ 	.short	0x0018
        /*00c8*/ 	.byte	0x00, 0xf0, 0x11, 0x00


	//----- nvinfo : EIATTR_KPARAM_INFO
	.align		4
.L_31:
        /*00cc*/ 	.byte	0x04, 0x17
        /*00ce*/ 	.short	(.L_33 - .L_32)
.L_32:
        /*00d0*/ 	.word	0x00000000
        /*00d4*/ 	.short	0x0002
        /*00d6*/ 	.short	0x0010
        /*00d8*/ 	.byte	0x00, 0xf4, 0x21, 0x00


	//----- nvinfo : EIATTR_KPARAM_INFO
	.align		4
.L_33:
        /*00dc*/ 	.byte	0x04, 0x17
        /*00de*/ 	.short	(.L_35 - .L_34)
.L_34:
        /*00e0*/ 	.word	0x00000000
        /*00e4*/ 	.short	0x0001
        /*00e6*/ 	.short	0x0008
        /*00e8*/ 	.byte	0x00, 0xf4, 0x21, 0x00


	//----- nvinfo : EIATTR_KPARAM_INFO
	.align		4
.L_35:
        /*00ec*/ 	.byte	0x04, 0x17
        /*00ee*/ 	.short	(.L_37 - .L_36)
.L_36:
        /*00f0*/ 	.word	0x00000000
        /*00f4*/ 	.short	0x0000
        /*00f6*/ 	.short	0x0000
        /*00f8*/ 	.byte	0x00, 0xf4, 0x21, 0x00


	//----- nvinfo : EIATTR_MAXREG_COUNT
	.align		4
.L_37:
        /*00fc*/ 	.byte	0x03, 0x1b
        /*00fe*/ 	.short	0x00ff


	//----- nvinfo : EIATTR_NUM_BARRIERS
	.align		4
        /*0100*/ 	.byte	0x02, 0x4c
        /*0102*/ 	.byte	0x01
	.zero		1


	//----- nvinfo : EIATTR_ANNOTATIONS
	.align		4
        /*0104*/ 	.byte	0x04, 0x55
        /*0106*/ 	.short	(.L_39 - .L_38)


	//   ....[0]....
.L_38:
        /*0108*/ 	.word	0x00000001
        /*010c*/ 	.byte	0x90, 0x05, 0x00, 0x00, 0x01, 0x00, 0x00, 0x00, 0xe0, 0x9e, 0x00, 0x00


	//----- nvinfo : EIATTR_MERCURY_ISA_VERSION
	.align		4
.L_39:
        /*0118*/ 	.byte	0x03, 0x5f
        /*011a*/ 	.short	0x0000


	//----- nvinfo : EIATTR_EXIT_INSTR_OFFSETS
	.align		4
        /*011c*/ 	.byte	0x04, 0x1c
        /*011e*/ 	.short	(.L_41 - .L_40)


	//   ....[0]....
.L_40:
        /*0120*/ 	.word	0x0000ae80


	//   ....[1]....
        /*0124*/ 	.word	0x0000aeb0


	//----- nvinfo : EIATTR_REQNTID
	.align		4
.L_41:
        /*0128*/ 	.byte	0x04, 0x10
        /*012a*/ 	.short	(.L_43 - .L_42)
.L_42:
        /*012c*/ 	.word	0x00000080
        /*0130*/ 	.word	0x00000001
        /*0134*/ 	.word	0x00000001
.L_43:


//--------------------- .nv.callgraph             --------------------------
	.section	.nv.callgraph,"",@"SHT_CUDA_CALLGRAPH"
	.align	4
	.sectionentsize	8
	.align		4
        /*0000*/ 	.word	0x00000000
	.align		4
        /*0004*/ 	.word	0xffffffff
	.align		4
        /*0008*/ 	.word	0x00000000
	.align		4
        /*000c*/ 	.word	0xfffffffe
	.align		4
        /*0010*/ 	.word	0x00000000
	.align		4
        /*0014*/ 	.word	0xfffffffd
	.align		4
        /*0018*/ 	.word	0x00000000
	.align		4
        /*001c*/ 	.word	0xfffffffc


//--------------------- .nv.rel.action            --------------------------
	.section	.nv.rel.action,"",@"SHT_CUDA_RELOCINFO"
	.align	8
	.sectionentsize	8
        /*0000*/ 	.byte	0x73, 0x00, 0x00, 0x00, 0x00, 0x00, 0x00, 0x00, 0x00, 0x00, 0x00, 0x11, 0x25, 0x00, 0x05, 0x36


//--------------------- .nv.constant0.matmul_kernel --------------------------
	.section	.nv.constant0.matmul_kernel,"a",@progbits
	.sectionflags	@""
	.align	4
.nv.constant0.matmul_kernel:
	.zero		432


//--------------------- .text.matmul_kernel       --------------------------
	.section	.text.matmul_kernel,"ax",@progbits
	.sectioninfo	@"SHI_REGISTERS=255"
	.align	128
        .global         matmul_kernel
        .type           matmul_kernel,@function
        .size           matmul_kernel,(.L_x_4 - matmul_kernel)
        .other          matmul_kernel,@"STO_CUDA_ENTRY STV_DEFAULT"
matmul_kernel:
.text.matmul_kernel:
[----:B------:R-:W-:-:S03]  /*0000*/  IMAD.MOV.U32 R1, RZ, RZ, c[0x0][0x28] ;  /* 0x00000a00ff017624 */ /* 0x000fc600078e00ff */
[----:B------:R-:W-:Y:S01]  /*0010*/  IMAD.MOV.U32 R6, RZ, RZ, 0x3f ;  /* 0x0000003fff067424 */ /* 0x000fe200078e00ff */
[----:B------:R-:W0:Y:S01]  /*0020*/  S2R R5, SR_CTAID.X ;  /* 0x0000000000057919 */ /* 0x000e220000002500 */
[----:B------:R-:W-:Y:S01]  /*0030*/  IADD3 R1, R1, -0x8, RZ ;  /* 0xfffffff801017810 */ /* 0x000fe20007ffe0ff */
[----:B------:R-:W-:Y:S01]  /*0040*/  IMAD.MOV.U32 R38, RZ, RZ, c[0x0][0x180] ;  /* 0x00006000ff267624 */ /* 0x000fe200078e00ff */
[----:B------:R-:W-:Y:S01]  /*0050*/  ULDC.64 UR6, c[0x0][0x118] ;  /* 0x0000460000067ab9 */ /* 0x000fe20000000a00 */
[----:B------:R-:W-:Y:S01]  /*0060*/  IADD3 R0, R6, c[0x0][0x17c], RZ ;  /* 0x00005f0006007a10 */ /* 0x000fe20007ffe0ff */
[----:B------:R-:W1:Y:S01]  /*0070*/  S2R R52, SR_TID.X ;  /* 0x0000000000347919 */ /* 0x000e620000002100 */
[----:B------:R-:W-:Y:S01]  /*0080*/  CS2R R80, SRZ ;  /* 0x0000000000507805 */ /* 0x000fe2000001ff00 */
[----:B------:R-:W-:Y:S01]  /*0090*/  IADD3 R38, R38, 0x7f, RZ ;  /* 0x0000007f26267810 */ /* 0x000fe20007ffe0ff */
[----:B------:R-:W-:Y:S01]  /*00a0*/  CS2R R64, SRZ ;  /* 0x0000000000407805 */ /* 0x000fe2000001ff00 */
[----:B------:R-:W-:Y:S01]  /*00b0*/  SHF.R.S32.HI R3, RZ, 0x1f, R0 ;  /* 0x0000001fff037819 */ /* 0x000fe20000011400 */
[----:B------:R-:W-:Y:S01]  /*00c0*/  CS2R R82, SRZ ;  /* 0x0000000000527805 */ /* 0x000fe2000001ff00 */
[----:B------:R-:W-:Y:S01]  /*00d0*/  CS2R R12, SRZ ;  /* 0x00000000000c7805 */ /* 0x000fe2000001ff00 */
[----:B------:R-:W-:Y:S01]  /*00e0*/  CS2R R66, SRZ ;  /* 0x0000000000427805 */ /* 0x000fe2000001ff00 */
[----:B------:R-:W-:Y:S01]  /*00f0*/  LEA.HI R3, R3, R0, RZ, 0x6 ;  /* 0x0000000003037211 */ /* 0x000fe200078f30ff */
[----:B------:R-:W-:-:S03]  /*0100*/  CS2R R14, SRZ ;  /* 0x00000000000e7805 */ /* 0x000fc6000001ff00 */
[----:B------:R-:W-:-:S04]  /*0110*/  SHF.R.S32.HI R4, RZ, 0x6, R3 ;  /* 0x00000006ff047819 */ /* 0x000fc80000011403 */
[-C--:B------:R-:W-:Y:S02]  /*0120*/  IABS R7, R4.reuse ;  /* 0x0000000400077213 */ /* 0x080fe40000000000 */
[----:B------:R-:W-:Y:S02]  /*0130*/  IABS R11, R4 ;  /* 0x00000004000b7213 */ /* 0x000fe40000000000 */
[----:B------:R-:W2:Y:S01]  /*0140*/  I2F.RP R0, R7 ;  /* 0x0000000700007306 */ /* 0x000ea20000209400 */
[----:B0-----:R-:W-:Y:S02]  /*0150*/  IABS R10, R5 ;  /* 0x00000005000a7213 */ /* 0x001fe40000000000 */
[----:B-1----:R-:W-:-:S05]  /*0160*/  LOP3.LUT R56, R52, 0x40, RZ, 0xc0, !PT ;  /* 0x0000004034387812 */ /* 0x002fca00078ec0ff */
[----:B--2---:R-:W0:Y:S02]  /*0170*/  MUFU.RCP R0, R0 ;  /* 0x0000000000007308 */ /* 0x004e240000001000 */
[----:B0-----:R-:W-:Y:S01]  /*0180*/  IADD3 R2, R0, 0xffffffe, RZ ;  /* 0x0ffffffe00027810 */ /* 0x001fe20007ffe0ff */
[----:B------:R-:W-:-:S05]  /*0190*/  IMAD.MOV R0, RZ, RZ, -R11 ;  /* 0x000000ffff007224 */ /* 0x000fca00078e0a0b */
[----:B------:R0:W1:Y:S02]  /*01a0*/  F2I.FTZ.U32.TRUNC.NTZ R3, R2 ;  /* 0x0000000200037305 */ /* 0x000064000021f000 */
[----:B0-----:R-:W-:Y:S02]  /*01b0*/  IMAD.MOV.U32 R2, RZ, RZ, RZ ;  /* 0x000000ffff027224 */ /* 0x001fe400078e00ff */
[----:B-1----:R-:W-:-:S04]  /*01c0*/  IMAD.MOV R8, RZ, RZ, -R3 ;  /* 0x000000ffff087224 */ /* 0x002fc800078e0a03 */
[----:B------:R-:W-:Y:S02]  /*01d0*/  IMAD R9, R8, R7, RZ ;  /* 0x0000000708097224 */ /* 0x000fe400078e02ff */
[----:B------:R-:W-:Y:S02]  /*01e0*/  IMAD.MOV.U32 R8, RZ, RZ, R10 ;  /* 0x000000ffff087224 */ /* 0x000fe400078e000a */
[----:B------:R-:W-:-:S06]  /*01f0*/  IMAD.HI.U32 R3, R3, R9, R2 ;  /* 0x0000000903037227 */ /* 0x000fcc00078e0002 */
[----:B------:R-:W-:-:S04]  /*0200*/  IMAD.HI.U32 R3, R3, R8, RZ ;  /* 0x0000000803037227 */ /* 0x000fc800078e00ff */
[----:B------:R-:W-:-:S05]  /*0210*/  IMAD R0, R3, R0, R8 ;  /* 0x0000000003007224 */ /* 0x000fca00078e0208 */
[----:B------:R-:W-:-:S13]  /*0220*/  ISETP.GT.U32.AND P1, PT, R7, R0, PT ;  /* 0x000000000700720c */ /* 0x000fda0003f24070 */
[----:B------:R-:W-:Y:S01]  /*0230*/  @!P1 IMAD.IADD R0, R0, 0x1, -R7 ;  /* 0x0000000100009824 */ /* 0x000fe200078e0a07 */
[----:B------:R-:W-:Y:S02]  /*0240*/  @!P1 IADD3 R3, R3, 0x1, RZ ;  /* 0x0000000103039810 */ /* 0x000fe40007ffe0ff */
[----:B------:R-:W-:Y:S02]  /*0250*/  ISETP.NE.AND P1, PT, R4, RZ, PT ;  /* 0x000000ff0400720c */ /* 0x000fe40003f25270 */
[----:B------:R-:W-:Y:S02]  /*0260*/  ISETP.GE.U32.AND P0, PT, R0, R7, PT ;  /* 0x000000070000720c */ /* 0x000fe40003f06070 */
[----:B------:R-:W-:-:S04]  /*0270*/  LOP3.LUT R0, R5, R4, RZ, 0x3c, !PT ;  /* 0x0000000405007212 */ /* 0x000fc800078e3cff */
[----:B------:R-:W-:Y:S02]  /*0280*/  ISETP.GE.AND P2, PT, R0, RZ, PT ;  /* 0x000000ff0000720c */ /* 0x000fe40003f46270 */
[----:B------:R-:W-:-:S05]  /*0290*/  IADD3 R0, R6, c[0x0][0x178], RZ ;  /* 0x00005e0006007a10 */ /* 0x000fca0007ffe0ff */
[----:B------:R-:W-:-:S05]  /*02a0*/  @P0 IADD3 R3, R3, 0x1, RZ ;  /* 0x0000000103030810 */ /* 0x000fca0007ffe0ff */
[----:B------:R-:W-:Y:S01]  /*02b0*/  IMAD.MOV.U32 R8, RZ, RZ, R3 ;  /* 0x000000ffff087224 */ /* 0x000fe200078e0003 */
[----:B------:R-:W-:-:S03]  /*02c0*/  SHF.R.S32.HI R3, RZ, 0x1f, R0 ;  /* 0x0000001fff037819 */ /* 0x000fc60000011400 */
[----:B------:R-:W-:Y:S01]  /*02d0*/  @!P2 IMAD.MOV R8, RZ, RZ, -R8 ;  /* 0x000000ffff08a224 */ /* 0x000fe200078e0a08 */
[----:B------:R-:W-:Y:S02]  /*02e0*/  LEA.HI R3, R3, R0, RZ, 0x6 ;  /* 0x0000000003037211 */ /* 0x000fe400078f30ff */
[----:B------:R-:W-:-:S04]  /*02f0*/  @!P1 LOP3.LUT R8, RZ, R4, RZ, 0x33, !PT ;  /* 0x00000004ff089212 */ /* 0x000fc800078e33ff */
[----:B------:R-:W-:Y:S01]  /*0300*/  LEA.HI.SX32 R3, R3, -R8, 0x1a ;  /* 0x8000000803037211 */ /* 0x000fe200078fd2ff */
[----:B------:R-:W-:-:S03]  /*0310*/  IMAD.MOV R6, RZ, RZ, -R8 ;  /* 0x000000ffff067224 */ /* 0x000fc600078e0a08 */
[----:B------:R-:W-:Y:S01]  /*0320*/  IMNMX R9, R3, 0x1, PT ;  /* 0x0000000103097817 */ /* 0x000fe20003800200 */
[----:B------:R-:W-:-:S03]  /*0330*/  IMAD R6, R4, R6, R5 ;  /* 0x0000000604067224 */ /* 0x000fc600078e0205 */
[-C--:B------:R-:W-:Y:S02]  /*0340*/  IABS R7, R9.reuse ;  /* 0x0000000900077213 */ /* 0x080fe40000000000 */
[----:B------:R-:W-:Y:S02]  /*0350*/  IABS R11, R9 ;  /* 0x00000009000b7213 */ /* 0x000fe40000000000 */
[----:B------:R-:W0:Y:S08]  /*0360*/  I2F.RP R0, R7 ;  /* 0x0000000700007306 */ /* 0x000e300000209400 */
[----:B0-----:R-:W0:Y:S02]  /*0370*/  MUFU.RCP R0, R0 ;  /* 0x0000000000007308 */ /* 0x001e240000001000 */
[----:B0-----:R-:W-:Y:S01]  /*0380*/  IADD3 R2, R0, 0xffffffe, RZ ;  /* 0x0ffffffe00027810 */ /* 0x001fe20007ffe0ff */
[----:B------:R-:W-:-:S05]  /*0390*/  IMAD.MOV R0, RZ, RZ, -R11 ;  /* 0x000000ffff007224 */ /* 0x000fca00078e0a0b */
[----:B------:R0:W1:Y:S02]  /*03a0*/  F2I.FTZ.U32.TRUNC.NTZ R3, R2 ;  /* 0x0000000200037305 */ /* 0x000064000021f000 */
[----:B0-----:R-:W-:Y:S02]  /*03b0*/  IMAD.MOV.U32 R2, RZ, RZ, RZ ;  /* 0x000000ffff027224 */ /* 0x001fe400078e00ff */
[----:B-1----:R-:W-:-:S04]  /*03c0*/  IMAD.MOV R10, RZ, RZ, -R3 ;  /* 0x000000ffff0a7224 */ /* 0x002fc800078e0a03 */
[----:B------:R-:W-:Y:S01]  /*03d0*/  IMAD.MOV.U32 R4, RZ, RZ, R10 ;  /* 0x000000ffff047224 */ /* 0x000fe200078e000a */
[----:B------:R-:W-:-:S03]  /*03e0*/  IABS R10, R6 ;  /* 0x00000006000a7213 */ /* 0x000fc60000000000 */
[----:B------:R-:W-:Y:S02]  /*03f0*/  IMAD R5, R4, R7, RZ ;  /* 0x0000000704057224 */ /* 0x000fe400078e02ff */
[----:B------:R-:W-:Y:S02]  /*0400*/  IMAD.MOV.U32 R4, RZ, RZ, R10 ;  /* 0x000000ffff047224 */ /* 0x000fe400078e000a */
[----:B------:R-:W-:Y:S01]  /*0410*/  IMAD.HI.U32 R3, R3, R5, R2 ;  /* 0x0000000503037227 */ /* 0x000fe200078e0002 */
[----:B------:R-:W-:-:S05]  /*0420*/  CS2R R10, SRZ ;  /* 0x00000000000a7805 */ /* 0x000fca000001ff00 */
[----:B------:R-:W-:-:S04]  /*0430*/  IMAD.HI.U32 R3, R3, R4, RZ ;  /* 0x0000000403037227 */ /* 0x000fc800078e00ff */
[----:B------:R-:W-:Y:S01]  /*0440*/  IMAD R0, R3, R0, R4 ;  /* 0x0000000003007224 */ /* 0x000fe200078e0204 */
[----:B------:R-:W-:-:S04]  /*0450*/  SHF.R.U32.HI R4, RZ, 0x6, R52 ;  /* 0x00000006ff047819 */ /* 0x000fc80000011634 */
[----:B------:R-:W-:Y:S02]  /*0460*/  ISETP.GT.U32.AND P1, PT, R7, R0, PT ;  /* 0x000000000700720c */ /* 0x000fe40003f24070 */
[----:B------:R-:W-:-:S11]  /*0470*/  SGXT.U32 R4, R4, 0x1 ;  /* 0x000000010404781a */ /* 0x000fd60000000000 */
[----:B------:R-:W-:Y:S01]  /*0480*/  @!P1 IMAD.IADD R0, R0, 0x1, -R7 ;  /* 0x0000000100009824 */ /* 0x000fe200078e0a07 */
[----:B------:R-:W-:Y:S02]  /*0490*/  @!P1 IADD3 R3, R3, 0x1, RZ ;  /* 0x0000000103039810 */ /* 0x000fe40007ffe0ff */
[----:B------:R-:W-:Y:S02]  /*04a0*/  ISETP.NE.AND P1, PT, R9, RZ, PT ;  /* 0x000000ff0900720c */ /* 0x000fe40003f25270 */
[----:B------:R-:W-:Y:S02]  /*04b0*/  ISETP.GE.U32.AND P0, PT, R0, R7, PT ;  /* 0x000000070000720c */ /* 0x000fe40003f06070 */
[----:B------:R-:W-:-:S04]  /*04c0*/  LOP3.LUT R0, R6, R9, RZ, 0x3c, !PT ;  /* 0x0000000906007212 */ /* 0x000fc800078e3cff */
[----:B------:R-:W-:-:S07]  /*04d0*/  ISETP.GE.AND P2, PT, R0, RZ, PT ;  /* 0x000000ff0000720c */ /* 0x000fce0003f46270 */
[----:B------:R-:W-:Y:S02]  /*04e0*/  @P0 IADD3 R3, R3, 0x1, RZ ;  /* 0x0000000103030810 */ /* 0x000fe40007ffe0ff */
[----:B------:R-:W-:-:S04]  /*04f0*/  ISETP.GE.AND P0, PT, R38, 0x80, PT ;  /* 0x000000802600780c */ /* 0x000fc80003f06270 */
[----:B------:R-:W-:Y:S01]  /*0500*/  @!P2 IMAD.MOV R3, RZ, RZ, -R3 ;  /* 0x000000ffff03a224 */ /* 0x000fe200078e0a03 */
[----:B------:R-:W-:-:S05]  /*0510*/  @!P1 LOP3.LUT R3, RZ, R9, RZ, 0x33, !PT ;  /* 0x00000009ff039212 */ /* 0x000fca00078e33ff */
[----:B------:R-:W-:Y:S02]  /*0520*/  IMAD.MOV R0, RZ, RZ, -R3 ;  /* 0x000000ffff007224 */ /* 0x000fe400078e0a03 */
[----:B------:R-:W-:Y:S02]  /*0530*/  IMAD.SHL.U32 R5, R3, 0x40, RZ ;  /* 0x0000004003057824 */ /* 0x000fe400078e00ff */
[----:B------:R-:W-:-:S04]  /*0540*/  IMAD R0, R9, R0, R6 ;  /* 0x0000000009007224 */ /* 0x000fc800078e0206 */
[----:B------:R-:W-:Y:S01]  /*0550*/  IMAD.IADD R7, R8, 0x1, R0 ;  /* 0x0000000108077824 */ /* 0x000fe200078e0200 */
[----:B------:R-:W-:Y:S01]  /*0560*/  LOP3.LUT R0, R52, 0x3f, RZ, 0xc0, !PT ;  /* 0x0000003f34007812 */ /* 0x000fe200078ec0ff */
[----:B------:R-:W-:-:S04]  /*0570*/  CS2R R8, SRZ ;  /* 0x0000000000087805 */ /* 0x000fc8000001ff00 */
[----:B------:R-:W-:-:S05]  /*0580*/  IMAD R54, R7, 0x40, R0 ;  /* 0x0000004007367824 */ /* 0x000fca00078e0200 */
[----:B------:R0:W-:Y:S01]  /*0590*/  STL [R1], R54 ;  /* 0x0000003601007387 */ /* 0x0001e20000100800 */
[----:B------:R-:W-:Y:S05]  /*05a0*/  @!P0 BRA `(.L_x_0) ;  /* 0x0000993000008947 */ /* 0x000fea0003800000 */
[----:B------:R-:W-:Y:S01]  /*05b0*/  IABS R2, c[0x0][0x17c] ;  /* 0x00005f0000027a13 */ /* 0x000fe20000000000 */
[----:B------:R-:W-:Y:S01]  /*05c0*/  CS2R R80, SRZ ;  /* 0x0000000000507805 */ /* 0x000fe2000001ff00 */
[C---:B------:R-:W-:Y:S01]  /*05d0*/  IADD3 R8, R5.reuse, 0x3f, RZ ;  /* 0x0000003f05087810 */ /* 0x040fe20007ffe0ff */
[----:B------:R-:W-:Y:S01]  /*05e0*/  CS2R R82, SRZ ;  /* 0x0000000000527805 */ /* 0x000fe2000001ff00 */
[----:B------:R-:W1:Y:S01]  /*05f0*/  I2F.RP R3, R2 ;  /* 0x0000000200037306 */ /* 0x000e620000209400 */
[C---:B------:R-:W-:Y:S01]  /*0600*/  IADD3 R10, R5.reuse, 0x3e, RZ ;  /* 0x0000003e050a7810 */ /* 0x040fe20007ffe0ff */
[----:B------:R-:W-:Y:S01]  /*0610*/  CS2R R84, SRZ ;  /* 0x0000000000547805 */ /* 0x000fe2000001ff00 */
[----:B------:R-:W-:Y:S01]  /*0620*/  IABS R11, R8 ;  /* 0x00000008000b7213 */ /* 0x000fe20000000000 */
[----:B------:R-:W-:Y:S01]  /*0630*/  CS2R R86, SRZ ;  /* 0x0000000000567805 */ /* 0x000fe2000001ff00 */
[----:B------:R-:W-:Y:S01]  /*0640*/  IABS R12, R10 ;  /* 0x0000000a000c7213 */ /* 0x000fe20000000000 */
[----:B------:R-:W-:Y:S01]  /*0650*/  CS2R R88, SRZ ;  /* 0x0000000000587805 */ /* 0x000fe2000001ff00 */
[C---:B------:R-:W-:Y:S01]  /*0660*/  IADD3 R13, R5.reuse, 0x3d, RZ ;  /* 0x0000003d050d7810 */ /* 0x040fe20007ffe0ff */
[----:B------:R-:W-:Y:S01]  /*0670*/  CS2R R90, SRZ ;  /* 0x00000000005a7805 */ /* 0x000fe2000001ff00 */
[C---:B------:R-:W-:Y:S01]  /*0680*/  IADD3 R16, R5.reuse, 0x3c, RZ ;  /* 0x0000003c05107810 */ /* 0x040fe20007ffe0ff */
[----:B------:R-:W-:Y:S01]  /*0690*/  CS2R R120, SRZ ;  /* 0x0000000000787805 */ /* 0x000fe2000001ff00 */
[----:B------:R-:W-:Y:S01]  /*06a0*/  IABS R35, R13 ;  /* 0x0000000d00237213 */ /* 0x000fe20000000000 */
[----:B------:R-:W-:Y:S01]  /*06b0*/  CS2R R122, SRZ ;  /* 0x00000000007a7805 */ /* 0x000fe2000001ff00 */
[C---:B------:R-:W-:Y:S01]  /*06c0*/  IADD3 R17, R5.reuse, 0x3b, RZ ;  /* 0x0000003b05117810 */ /* 0x040fe20007ffe0ff */
[----:B------:R-:W-:Y:S01]  /*06d0*/  CS2R R112, SRZ ;  /* 0x0000000000707805 */ /* 0x000fe2000001ff00 */
[----:B------:R-:W-:Y:S01]  /*06e0*/  IABS R14, R16 ;  /* 0x00000010000e7213 */ /* 0x000fe20000000000 */
[----:B-1----:R-:W1:Y:S01]  /*06f0*/  MUFU.RCP R3, R3 ;  /* 0x0000000300037308 */ /* 0x002e620000001000 */
[----:B------:R-:W-:Y:S01]  /*0700*/  IABS R15, R17 ;  /* 0x00000011000f7213 */ /* 0x000fe20000000000 */
[----:B------:R-:W-:Y:S01]  /*0710*/  CS2R R114, SRZ ;  /* 0x0000000000727805 */ /* 0x000fe2000001ff00 */
[----:B------:R-:W-:Y:S01]  /*0720*/  ISETP.GE.AND P3, PT, R10, RZ, PT ;  /* 0x000000ff0a00720c */ /* 0x000fe20003f66270 */
[----:B------:R-:W-:Y:S01]  /*0730*/  ULDC UR4, c[0x0][0x180] ;  /* 0x0000600000047ab9 */ /* 0x000fe20000000800 */
[----:B------:R-:W-:-:S02]  /*0740*/  IADD3 R10, R5, 0x3a, RZ ;  /* 0x0000003a050a7810 */ /* 0x000fc40007ffe0ff */
[----:B------:R-:W-:Y:S02]  /*0750*/  ISETP.GE.AND P5, PT, R8, RZ, PT ;  /* 0x000000ff0800720c */ /* 0x000fe40003fa6270 */
[----:B------:R-:W-:Y:S02]  /*0760*/  IABS R33, R10 ;  /* 0x0000000a00217213 */ /* 0x000fe40000000000 */
[C---:B------:R-:W-:Y:S02]  /*0770*/  IADD3 R19, R5.reuse, 0x37, RZ ;  /* 0x0000003705137810 */ /* 0x040fe40007ffe0ff */
[----:B------:R-:W-:Y:S02]  /*0780*/  IADD3 R20, R5, 0x36, RZ ;  /* 0x0000003605147810 */ /* 0x000fe40007ffe0ff */
[----:B------:R-:W-:Y:S02]  /*0790*/  IABS R21, R19 ;  /* 0x0000001300157213 */ /* 0x000fe40000000000 */
[----:B-1----:R-:W-:-:S02]  /*07a0*/  IADD3 R6, R3, 0xffffffe, RZ ;  /* 0x0ffffffe03067810 */ /* 0x002fc40007ffe0ff */
[C---:B------:R-:W-:Y:S02]  /*07b0*/  IADD3 R25, R5.reuse, 0x2f, RZ ;  /* 0x0000002f05197810 */ /* 0x040fe40007ffe0ff */
[----:B------:R1:W2:Y:S01]  /*07c0*/  F2I.FTZ.U32.TRUNC.NTZ R7, R6 ;  /* 0x0000000600077305 */ /* 0x0002a2000021f000 */
[C---:B------:R-:W-:Y:S02]  /*07d0*/  IADD3 R26, R5.reuse, 0x2e, RZ ;  /* 0x0000002e051a7810 */ /* 0x040fe40007ffe0ff */
[----:B------:R-:W-:Y:S02]  /*07e0*/  IABS R23, R25 ;  /* 0x0000001900177213 */ /* 0x000fe40000000000 */
[----:B------:R-:W-:Y:S02]  /*07f0*/  IABS R41, R26 ;  /* 0x0000001a00297213 */ /* 0x000fe40000000000 */
[----:B------:R-:W-:Y:S01]  /*0800*/  IADD3 R28, R5, 0x14, RZ ;  /* 0x00000014051c7810 */ /* 0x000fe20007ffe0ff */
[----:B-1----:R-:W-:Y:S01]  /*0810*/  IMAD.MOV.U32 R6, RZ, RZ, RZ ;  /* 0x000000ffff067224 */ /* 0x002fe200078e00ff */
[----:B------:R-:W-:-:S02]  /*0820*/  IABS R32, c[0x0][0x178] ;  /* 0x00005e0000207a13 */ /* 0x000fc40000000000 */
[----:B------:R-:W-:Y:S02]  /*0830*/  IABS R27, R28 ;  /* 0x0000001c001b7213 */ /* 0x000fe40000000000 */
[C---:B------:R-:W-:Y:S01]  /*0840*/  IADD3 R34, R5.reuse, 0x9, RZ ;  /* 0x0000000905227810 */ /* 0x040fe20007ffe0ff */
[--C-:B--2---:R-:W-:Y:S01]  /*0850*/  IMAD.MOV R9, RZ, RZ, -R7.reuse ;  /* 0x000000ffff097224 */ /* 0x104fe200078e0a07 */
[----:B------:R-:W-:Y:S02]  /*0860*/  IADD3 R40, R5, 0x7, RZ ;  /* 0x0000000705287810 */ /* 0x000fe40007ffe0ff */
[----:B------:R-:W-:Y:S01]  /*0870*/  IABS R55, R34 ;  /* 0x0000002200377213 */ /* 0x000fe20000000000 */
[----:B------:R-:W-:Y:S01]  /*0880*/  IMAD R9, R9, R2, RZ ;  /* 0x0000000209097224 */ /* 0x000fe200078e02ff */
[----:B------:R-:W-:Y:S02]  /*0890*/  IABS R59, R40 ;  /* 0x00000028003b7213 */ /* 0x000fe40000000000 */
[----:B------:R-:W-:Y:S01]  /*08a0*/  IADD3 R44, R5, 0x5, RZ ;  /* 0x00000005052c7810 */ /* 0x000fe20007ffe0ff */
[----:B------:R-:W-:Y:S01]  /*08b0*/  IMAD.HI.U32 R3, R7, R9, R6 ;  /* 0x0000000907037227 */ /* 0x000fe200078e0006 */
[----:B------:R-:W-:-:S02]  /*08c0*/  IADD3 R42, R5, 0x6, RZ ;  /* 0x00000006052a7810 */ /* 0x000fc40007ffe0ff */
[----:B------:R-:W-:Y:S01]  /*08d0*/  IABS R63, R44 ;  /* 0x0000002c003f7213 */ /* 0x000fe20000000000 */
[----:B------:R-:W-:Y:S01]  /*08e0*/  IMAD.MOV.U32 R9, RZ, RZ, R11 ;  /* 0x000000ffff097224 */ /* 0x000fe200078e000b */
[----:B------:R-:W-:Y:S01]  /*08f0*/  IADD3 R46, R5, 0x4, RZ ;  /* 0x00000004052e7810 */ /* 0x000fe20007ffe0ff */
[----:B------:R-:W-:Y:S01]  /*0900*/  IMAD.MOV.U32 R11, RZ, RZ, R12 ;  /* 0x000000ffff0b7224 */ /* 0x000fe200078e000c */
[----:B------:R-:W-:Y:S01]  /*0910*/  IABS R61, R42 ;  /* 0x0000002a003d7213 */ /* 0x000fe20000000000 */
[----:B------:R-:W-:Y:S01]  /*0920*/  IMAD.HI.U32 R6, R3, R9, RZ ;  /* 0x0000000903067227 */ /* 0x000fe200078e00ff */
[----:B------:R-:W-:Y:S02]  /*0930*/  IADD3 R48, R5, 0x2, RZ ;  /* 0x0000000205307810 */ /* 0x000fe40007ffe0ff */
[----:B------:R-:W-:Y:S01]  /*0940*/  IABS R65, R46 ;  /* 0x0000002e00417213 */ /* 0x000fe20000000000 */
[----:B------:R-:W-:Y:S01]  /*0950*/  IMAD.HI.U32 R7, R3, R11, RZ ;  /* 0x0000000b03077227 */ /* 0x000fe200078e00ff */
[----:B------:R-:W-:-:S02]  /*0960*/  IABS R69, R48 ;  /* 0x0000003000457213 */ /* 0x000fc40000000000 */
[----:B------:R-:W-:Y:S01]  /*0970*/  IADD3 R50, R5, 0x1, RZ ;  /* 0x0000000105327810 */ /* 0x000fe20007ffe0ff */
[----:B------:R-:W-:Y:S01]  /*0980*/  IMAD.MOV R7, RZ, RZ, -R7 ;  /* 0x000000ffff077224 */ /* 0x000fe200078e0a07 */
[----:B------:R-:W-:Y:S01]  /*0990*/  IABS R73, R5 ;  /* 0x0000000500497213 */ /* 0x000fe20000000000 */
[----:B------:R-:W-:Y:S01]  /*09a0*/  IMAD.MOV R6, RZ, RZ, -R6 ;  /* 0x000000ffff067224 */ /* 0x000fe200078e0a06 */
[----:B------:R-:W-:Y:S01]  /*09b0*/  IABS R71, R50 ;  /* 0x0000003200477213 */ /* 0x000fe20000000000 */
[C---:B------:R-:W-:Y:S01]  /*09c0*/  IMAD R7, R2.reuse, R7, R11 ;  /* 0x0000000702077224 */ /* 0x040fe200078e020b */
[----:B------:R-:W-:Y:S01]  /*09d0*/  IABS R57, R54 ;  /* 0x0000003600397213 */ /* 0x000fe20000000000 */
[----:B------:R-:W-:Y:S01]  /*09e0*/  IMAD R9, R2, R6, R9 ;  /* 0x0000000602097224 */ /* 0x000fe200078e0209 */
[----:B------:R-:W-:Y:S01]  /*09f0*/  LOP3.LUT R124, R52, 0x7f, RZ, 0xc0, !PT ;  /* 0x0000007f347c7812 */ /* 0x000fe200078ec0ff */
[----:B------:R-:W-:Y:S01]  /*0a00*/  IMAD.HI.U32 R6, R3, R35, RZ ;  /* 0x0000002303067227 */ /* 0x000fe200078e00ff */
[----:B------:R-:W-:-:S02]  /*0a10*/  ISETP.GT.U32.AND P1, PT, R2, R7, PT ;  /* 0x000000070200720c */ /* 0x000fc40003f24070 */
[----:B------:R-:W-:Y:S01]  /*0a20*/  ISETP.GT.U32.AND P0, PT, R2, R9, PT ;  /* 0x000000090200720c */ /* 0x000fe20003f04070 */
[----:B------:R-:W-:Y:S01]  /*0a30*/  IMAD.MOV R12, RZ, RZ, -R6 ;  /* 0x000000ffff0c7224 */ /* 0x000fe200078e0a06 */
[C---:B------:R-:W-:Y:S01]  /*0a40*/  LOP3.LUT R119, R4.reuse, 0x7e, RZ, 0xfc, !PT ;  /* 0x0000007e04777812 */ /* 0x040fe200078efcff */
[C---:B------:R-:W-:Y:S01]  /*0a50*/  IMAD.HI.U32 R11, R3.reuse, R14, RZ ;  /* 0x0000000e030b7227 */ /* 0x040fe200078e00ff */
[C---:B------:R-:W-:Y:S02]  /*0a60*/  LOP3.LUT R118, R4.reuse, 0x7c, RZ, 0xfc, !PT ;  /* 0x0000007c04767812 */ /* 0x040fe400078efcff */
[C---:B------:R-:W-:Y:S01]  /*0a70*/  LOP3.LUT R117, R4.reuse, 0x7a, RZ, 0xfc, !PT ;  /* 0x0000007a04757812 */ /* 0x040fe200078efcff */
[----:B------:R-:W-:Y:S01]  /*0a80*/  IMAD.HI.U32 R6, R3, R15, RZ ;  /* 0x0000000f03067227 */ /* 0x000fe200078e00ff */
[C---:B------:R-:W-:Y:S02]  /*0a90*/  LOP3.LUT R116, R4.reuse, 0x78, RZ, 0xfc, !PT ;  /* 0x0000007804747812 */ /* 0x040fe400078efcff */
[----:B------:R-:W-:Y:S01]  /*0aa0*/  LOP3.LUT R111, R4, 0x76, RZ, 0xfc, !PT ;  /* 0x00000076046f7812 */ /* 0x000fe200078efcff */
[----:B------:R-:W-:Y:S01]  /*0ab0*/  @!P1 IMAD.IADD R7, R7, 0x1, -R2 ;  /* 0x0000000107079824 */ /* 0x000fe200078e0a02 */
[----:B------:R-:W-:Y:S01]  /*0ac0*/  ISETP.GE.AND P1, PT, R13, RZ, PT ;  /* 0x000000ff0d00720c */ /* 0x000fe20003f26270 */
[----:B------:R-:W-:Y:S01]  /*0ad0*/  IMAD.MOV R11, RZ, RZ, -R11 ;  /* 0x000000ffff0b7224 */ /* 0x000fe200078e0a0b */
[C---:B------:R-:W-:Y:S01]  /*0ae0*/  IADD3 R13, R5.reuse, 0x38, RZ ;  /* 0x00000038050d7810 */ /* 0x040fe20007ffe0ff */
[C---:B------:R-:W-:Y:S01]  /*0af0*/  IMAD R35, R2.reuse, R12, R35 ;  /* 0x0000000c02237224 */ /* 0x040fe200078e0223 */
[C---:B------:R-:W-:Y:S01]  /*0b00*/  ISETP.GT.U32.AND P6, PT, R2.reuse, R7, PT ;  /* 0x000000070200720c */ /* 0x040fe20003fc4070 */
[----:B------:R-:W-:Y:S01]  /*0b10*/  IMAD.MOV R6, RZ, RZ, -R6 ;  /* 0x000000ffff067224 */ /* 0x000fe200078e0a06 */
[----:B------:R-:W-:Y:S01]  /*0b20*/  IADD3 R12, R5, 0x39, RZ ;  /* 0x00000039050c7810 */ /* 0x000fe20007ffe0ff */
[----:B------:R-:W-:Y:S01]  /*0b30*/  @!P0 IMAD.IADD R9, R9, 0x1, -R2 ;  /* 0x0000000109098824 */ /* 0x000fe200078e0a02 */
[C---:B------:R-:W-:Y:S01]  /*0b40*/  ISETP.GT.U32.AND P0, PT, R2.reuse, R35, PT ;  /* 0x000000230200720c */ /* 0x040fe20003f04070 */
[----:B------:R-:W-:Y:S01]  /*0b50*/  IMAD R14, R2, R11, R14 ;  /* 0x0000000b020e7224 */ /* 0x000fe200078e020e */
[----:B------:R-:W-:Y:S01]  /*0b60*/  LOP3.LUT R110, R4, 0x74, RZ, 0xfc, !PT ;  /* 0x00000074046e7812 */ /* 0x000fe200078efcff */
[C---:B------:R-:W-:Y:S01]  /*0b70*/  IMAD R15, R2.reuse, R6, R15 ;  /* 0x00000006020f7224 */ /* 0x040fe200078e020f */
[C---:B------:R-:W-:Y:S01]  /*0b80*/  ISETP.GT.U32.AND P2, PT, R2.reuse, R9, PT ;  /* 0x000000090200720c */ /* 0x040fe20003f44070 */
[----:B------:R-:W-:Y:S01]  /*0b90*/  IMAD.HI.U32 R6, R3, R33, RZ ;  /* 0x0000002103067227 */ /* 0x000fe200078e00ff */
[----:B------:R-:W-:-:S02]  /*0ba0*/  ISETP.GT.U32.AND P4, PT, R2, R14, PT ;  /* 0x0000000e0200720c */ /* 0x000fc40003f84070 */
[----:B------:R-:W-:Y:S01]  /*0bb0*/  LOP3.LUT R109, R4, 0x72, RZ, 0xfc, !PT ;  /* 0x00000072046d7812 */ /* 0x000fe200078efcff */
[----:B------:R-:W-:Y:S01]  /*0bc0*/  @!P6 IMAD.IADD R7, R7, 0x1, -R2 ;  /* 0x000000010707e824 */ /* 0x000fe200078e0a02 */
[----:B------:R-:W-:Y:S01]  /*0bd0*/  ISETP.GT.U32.AND P6, PT, R2, R15, PT ;  /* 0x0000000f0200720c */ /* 0x000fe20003fc4070 */
[----:B------:R-:W-:Y:S01]  /*0be0*/  IMAD.MOV R8, RZ, RZ, -R6 ;  /* 0x000000ffff087224 */ /* 0x000fe200078e0a06 */
[----:B------:R-:W-:Y:S01]  /*0bf0*/  LOP3.LUT R108, R4, 0x70, RZ, 0xfc, !PT ;  /* 0x00000070046c7812 */ /* 0x000fe200078efcff */
[--C-:B------:R-:W-:Y:S01]  /*0c00*/  @!P0 IMAD.IADD R35, R35, 0x1, -R2.reuse ;  /* 0x0000000123238824 */ /* 0x100fe200078e0a02 */
[----:B------:R-:W-:Y:S01]  /*0c10*/  ISETP.GE.AND P0, PT, R17, RZ, PT ;  /* 0x000000ff1100720c */ /* 0x000fe20003f06270 */
[----:B------:R-:W-:Y:S01]  /*0c20*/  IMAD R33, R2, R8, R33 ;  /* 0x0000000802217224 */ /* 0x000fe200078e0221 */
[----:B------:R-:W-:Y:S01]  /*0c30*/  IABS R17, R13 ;  /* 0x0000000d00117213 */ /* 0x000fe20000000000 */
[--C-:B------:R-:W-:Y:S01]  /*0c40*/  @!P2 IMAD.IADD R9, R9, 0x1, -R2.reuse ;  /* 0x000000010909a824 */ /* 0x100fe200078e0a02 */
[----:B------:R-:W-:Y:S01]  /*0c50*/  ISETP.GE.AND P2, PT, R16, RZ, PT ;  /* 0x000000ff1000720c */ /* 0x000fe20003f46270 */
[--C-:B------:R-:W-:Y:S01]  /*0c60*/  @!P4 IMAD.IADD R14, R14, 0x1, -R2.reuse ;  /* 0x000000010e0ec824 */ /* 0x100fe200078e0a02 */
[----:B------:R-:W-:Y:S01]  /*0c70*/  IABS R16, R12 ;  /* 0x0000000c00107213 */ /* 0x000fe20000000000 */
[----:B------:R-:W-:Y:S01]  /*0c80*/  @!P5 IMAD.MOV R9, RZ, RZ, -R9 ;  /* 0x000000ffff09d224 */ /* 0x000fe200078e0a09 */
[C---:B------:R-:W-:Y:S01]  /*0c90*/  ISETP.GT.U32.AND P4, PT, R2.reuse, R35, PT ;  /* 0x000000230200720c */ /* 0x040fe20003f84070 */
[----:B------:R-:W-:Y:S01]  /*0ca0*/  @!P6 IMAD.IADD R15, R15, 0x1, -R2 ;  /* 0x000000010f0fe824 */ /* 0x000fe200078e0a02 */
[----:B------:R-:W-:Y:S01]  /*0cb0*/  ISETP.GT.U32.AND P5, PT, R2, R14, PT ;  /* 0x0000000e0200720c */ /* 0x000fe20003fa4070 */
[----:B------:R-:W-:Y:S01]  /*0cc0*/  IMAD.HI.U32 R6, R3, R16, RZ ;  /* 0x0000001003067227 */ /* 0x000fe200078e00ff */
[----:B------:R-:W-:-:S02]  /*0cd0*/  LOP3.LUT R107, R4, 0x6e, RZ, 0xfc, !PT ;  /* 0x0000006e046b7812 */ /* 0x000fc400078efcff */
[----:B------:R-:W-:Y:S01]  /*0ce0*/  ISETP.GT.U32.AND P6, PT, R2, R15, PT ;  /* 0x0000000f0200720c */ /* 0x000fe20003fc4070 */
[----:B------:R-:W-:Y:S01]  /*0cf0*/  IMAD.MOV R11, RZ, RZ, -R6 ;  /* 0x000000ffff0b7224 */ /* 0x000fe200078e0a06 */
[C---:B------:R-:W-:Y:S01]  /*0d00*/  LOP3.LUT R106, R4.reuse, 0x6c, RZ, 0xfc, !PT ;  /* 0x0000006c046a7812 */ /* 0x040fe200078efcff */
[----:B------:R-:W-:Y:S01]  /*0d10*/  IMAD.HI.U32 R8, R3, R21, RZ ;  /* 0x0000001503087227 */ /* 0x000fe200078e00ff */
[C---:B------:R-:W-:Y:S02]  /*0d20*/  LOP3.LUT R105, R4.reuse, 0x6a, RZ, 0xfc, !PT ;  /* 0x0000006a04697812 */ /* 0x040fe400078efcff */
[----:B------:R-:W-:Y:S01]  /*0d30*/  LOP3.LUT R104, R4, 0x68, RZ, 0xfc, !PT ;  /* 0x0000006804687812 */ /* 0x000fe200078efcff */
[----:B------:R-:W-:Y:S01]  /*0d40*/  @!P4 IMAD.IADD R35, R35, 0x1, -R2 ;  /* 0x000000012323c824 */ /* 0x000fe200078e0a02 */
[C---:B------:R-:W-:Y:S01]  /*0d50*/  ISETP.GT.U32.AND P4, PT, R2.reuse, R33, PT ;  /* 0x000000210200720c */ /* 0x040fe20003f84070 */
[----:B------:R-:W-:Y:S01]  /*0d60*/  IMAD R16, R2, R11, R16 ;  /* 0x0000000b02107224 */ /* 0x000fe200078e0210 */
[----:B------:R-:W-:Y:S01]  /*0d70*/  IABS R11, R20 ;  /* 0x00000014000b7213 */ /* 0x000fe20000000000 */
[--C-:B------:R-:W-:Y:S01]  /*0d80*/  @!P5 IMAD.IADD R14, R14, 0x1, -R2.reuse ;  /* 0x000000010e0ed824 */ /* 0x100fe200078e0a02 */
[----:B------:R-:W-:Y:S01]  /*0d90*/  ISETP.GE.AND P5, PT, R10, RZ, PT ;  /* 0x000000ff0a00720c */ /* 0x000fe20003fa6270 */
[----:B------:R-:W-:Y:S01]  /*0da0*/  @!P6 IMAD.IADD R15, R15, 0x1, -R2 ;  /* 0x000000010f0fe824 */ /* 0x000fe200078e0a02 */
[----:B------:R-:W-:Y:S01]  /*0db0*/  ISETP.GT.U32.AND P6, PT, R2, R16, PT ;  /* 0x000000100200720c */ /* 0x000fe20003fc4070 */
[----:B------:R-:W-:Y:S01]  /*0dc0*/  IMAD.MOV.U32 R10, RZ, RZ, R7 ;  /* 0x000000ffff0a7224 */ /* 0x000fe200078e0007 */
[C---:B------:R-:W-:Y:S01]  /*0dd0*/  LOP3.LUT R103, R4.reuse, 0x66, RZ, 0xfc, !PT ;  /* 0x0000006604677812 */ /* 0x040fe200078efcff */
[----:B------:R-:W-:Y:S01]  /*0de0*/  IMAD.HI.U32 R6, R3, R17, RZ ;  /* 0x0000001103067227 */ /* 0x000fe200078e00ff */
[----:B------:R-:W-:-:S02]  /*0df0*/  LOP3.LUT R102, R4, 0x64, RZ, 0xfc, !PT ;  /* 0x0000006404667812 */ /* 0x000fc400078efcff */
[----:B------:R-:W-:Y:S01]  /*0e00*/  LOP3.LUT R101, R4, 0x62, RZ, 0xfc, !PT ;  /* 0x0000006204657812 */ /* 0x000fe200078efcff */
[----:B------:R-:W-:Y:S01]  /*0e10*/  @!P4 IMAD.IADD R33, R33, 0x1, -R2 ;  /* 0x000000012121c824 */ /* 0x000fe200078e0a02 */
[----:B------:R-:W-:Y:S01]  /*0e20*/  ISETP.GE.AND P4, PT, R12, RZ, PT ;  /* 0x000000ff0c00720c */ /* 0x000fe20003f86270 */
[----:B------:R-:W-:Y:S01]  /*0e30*/  IMAD.MOV R8, RZ, RZ, -R8 ;  /* 0x000000ffff087224 */ /* 0x000fe200078e0a08 */
[C---:B------:R-:W-:Y:S01]  /*0e40*/  IADD3 R12, R5.reuse, 0x35, RZ ;  /* 0x00000035050c7810 */ /* 0x040fe20007ffe0ff */
[----:B------:R-:W-:Y:S01]  /*0e50*/  @!P3 IMAD.MOV R10, RZ, RZ, -R10 ;  /* 0x000000ffff0ab224 */ /* 0x000fe200078e0a0a */
[----:B------:R-:W-:Y:S01]  /*0e60*/  ISETP.GT.U32.AND P3, PT, R2, R33, PT ;  /* 0x000000210200720c */ /* 0x000fe20003f64070 */
[----:B------:R-:W-:Y:S01]  /*0e70*/  @!P6 IMAD.IADD R16, R16, 0x1, -R2 ;  /* 0x000000011010e824 */ /* 0x000fe200078e0a02 */
[----:B------:R-:W-:Y:S01]  /*0e80*/  IABS R18, R12 ;  /* 0x0000000c00127213 */ /* 0x000fe20000000000 */
[----:B------:R-:W-:Y:S01]  /*0e90*/  IMAD.MOV R6, RZ, RZ, -R6 ;  /* 0x000000ffff067224 */ /* 0x000fe200078e0a06 */
[----:B------:R-:W-:Y:S01]  /*0ea0*/  LOP3.LUT R100, R4, 0x60, RZ, 0xfc, !PT ;  /* 0x0000006004647812 */ /* 0x000fe200078efcff */
[C---:B------:R-:W-:Y:S01]  /*0eb0*/  IMAD R21, R2.reuse, R8, R21 ;  /* 0x0000000802157224 */ /* 0x040fe200078e0215 */
[----:B------:R-:W-:Y:S01]  /*0ec0*/  IADD3 R8, R5, 0x33, RZ ;  /* 0x0000003305087810 */ /* 0x000fe20007ffe0ff */
[----:B------:R-:W-:Y:S01]  /*0ed0*/  @!P1 IMAD.MOV R35, RZ, RZ, -R35 ;  /* 0x000000ffff239224 */ /* 0x000fe200078e0a23 */
[C---:B------:R-:W-:Y:S01]  /*0ee0*/  ISETP.GT.U32.AND P1, PT, R2.reuse, R16, PT ;  /* 0x000000100200720c */ /* 0x040fe20003f24070 */
[----:B------:R-:W-:Y:S01]  /*0ef0*/  IMAD R17, R2, R6, R17 ;  /* 0x0000000602117224 */ /* 0x000fe200078e0211 */
[----:B------:R-:W-:Y:S01]  /*0f00*/  IABS R36, R8 ;  /* 0x0000000800247213 */ /* 0x000fe20000000000 */
[----:B------:R-:W-:Y:S01]  /*0f10*/  IMAD.HI.U32 R6, R3, R11, RZ ;  /* 0x0000000b03067227 */ /* 0x000fe200078e00ff */
[----:B------:R-:W-:-:S02]  /*0f20*/  LOP3.LUT R99, R4, 0x5e, RZ, 0xfc, !PT ;  /* 0x0000005e04637812 */ /* 0x000fc400078efcff */
[C---:B------:R-:W-:Y:S01]  /*0f30*/  ISETP.GT.U32.AND P6, PT, R2.reuse, R17, PT ;  /* 0x000000110200720c */ /* 0x040fe20003fc4070 */
[----:B------:R-:W-:Y:S01]  /*0f40*/  @!P2 IMAD.MOV R14, RZ, RZ, -R14 ;  /* 0x000000ffff0ea224 */ /* 0x000fe200078e0a0e */
[----:B------:R-:W-:Y:S01]  /*0f50*/  ISETP.GT.U32.AND P2, PT, R2, R21, PT ;  /* 0x000000150200720c */ /* 0x000fe20003f44070 */
[----:B------:R-:W-:Y:S01]  /*0f60*/  IMAD.HI.U32 R7, R3, R18, RZ ;  /* 0x0000001203077227 */ /* 0x000fe200078e00ff */
[C---:B------:R-:W-:Y:S02]  /*0f70*/  LOP3.LUT R98, R4.reuse, 0x5c, RZ, 0xfc, !PT ;  /* 0x0000005c04627812 */ /* 0x040fe400078efcff */
[C---:B------:R-:W-:Y:S01]  /*0f80*/  LOP3.LUT R97, R4.reuse, 0x5a, RZ, 0xfc, !PT ;  /* 0x0000005a04617812 */ /* 0x040fe200078efcff */
[----:B------:R-:W-:Y:S01]  /*0f90*/  IMAD.MOV R6, RZ, RZ, -R6 ;  /* 0x000000ffff067224 */ /* 0x000fe200078e0a06 */
[C---:B------:R-:W-:Y:S01]  /*0fa0*/  LOP3.LUT R96, R4.reuse, 0x58, RZ, 0xfc, !PT ;  /* 0x0000005804607812 */ /* 0x040fe200078efcff */
[--C-:B------:R-:W-:Y:S01]  /*0fb0*/  @!P3 IMAD.IADD R33, R33, 0x1, -R2.reuse ;  /* 0x000000012121b824 */ /* 0x100fe200078e0a02 */
[----:B------:R-:W-:Y:S01]  /*0fc0*/  ISETP.GE.AND P3, PT, R19, RZ, PT ;  /* 0x000000ff1300720c */ /* 0x000fe20003f66270 */
[----:B------:R-:W-:Y:S01]  /*0fd0*/  IMAD.MOV R7, RZ, RZ, -R7 ;  /* 0x000000ffff077224 */ /* 0x000fe200078e0a07 */
[----:B------:R-:W-:Y:S01]  /*0fe0*/  LOP3.LUT R95, R4, 0x56, RZ, 0xfc, !PT ;  /* 0x00000056045f7812 */ /* 0x000fe200078efcff */
[----:B------:R-:W-:Y:S01]  /*0ff0*/  IMAD R11, R2, R6, R11 ;  /* 0x00000006020b7224 */ /* 0x000fe200078e020b */
[----:B------:R-:W-:Y:S01]  /*1000*/  LOP3.LUT R94, R4, 0x54, RZ, 0xfc, !PT ;  /* 0x00000054045e7812 */ /* 0x000fe200078efcff */
[----:B------:R-:W-:Y:S01]  /*1010*/  @!P1 IMAD.IADD R16, R16, 0x1, -R2 ;  /* 0x0000000110109824 */ /* 0x000fe200078e0a02 */
[----:B------:R-:W-:Y:S01]  /*1020*/  ISETP.GE.AND P1, PT, R20, RZ, PT ;  /* 0x000000ff1400720c */ /* 0x000fe20003f26270 */
[C---:B------:R-:W-:Y:S01]  /*1030*/  IMAD R18, R2.reuse, R7, R18 ;  /* 0x0000000702127224 */ /* 0x040fe200078e0212 */
[----:B------:R-:W-:Y:S01]  /*1040*/  IADD3 R7, R5, 0x34, RZ ;  /* 0x0000003405077810 */ /* 0x000fe20007ffe0ff */
[----:B------:R-:W-:Y:S01]  /*1050*/  @!P5 IMAD.MOV R33, RZ, RZ, -R33 ;  /* 0x000000ffff21d224 */ /* 0x000fe200078e0a21 */
[C---:B------:R-:W-:Y:S01]  /*1060*/  ISETP.GT.U32.AND P5, PT, R2.reuse, R11, PT ;  /* 0x0000000b0200720c */ /* 0x040fe20003fa4070 */
[----:B------:R-:W-:Y:S01]  /*1070*/  @!P2 IMAD.IADD R21, R21, 0x1, -R2 ;  /* 0x000000011515a824 */ /* 0x000fe200078e0a02 */
[----:B------:R-:W-:Y:S01]  /*1080*/  IABS R24, R7 ;  /* 0x0000000700187213 */ /* 0x000fe20000000000 */
[----:B------:R-:W-:Y:S01]  /*1090*/  @!P4 IMAD.MOV R16, RZ, RZ, -R16 ;  /* 0x000000ffff10c224 */ /* 0x000fe200078e0a10 */
[C---:B------:R-:W-:Y:S01]  /*10a0*/  ISETP.GT.U32.AND P4, PT, R2.reuse, R18, PT ;  /* 0x000000120200720c */ /* 0x040fe20003f84070 */
[----:B------:R-:W-:Y:S01]  /*10b0*/  @!P6 IMAD.IADD R17, R17, 0x1, -R2 ;  /* 0x000000011111e824 */ /* 0x000fe200078e0a02 */
[----:B------:R-:W-:Y:S01]  /*10c0*/  ISETP.GT.U32.AND P2, PT, R2, R21, PT ;  /* 0x000000150200720c */ /* 0x000fe20003f44070 */
[----:B------:R-:W-:Y:S01]  /*10d0*/  IMAD.HI.U32 R6, R3, R24, RZ ;  /* 0x0000001803067227 */ /* 0x000fe200078e00ff */
[----:B------:R-:W-:-:S02]  /*10e0*/  IADD3 R20, R5, 0x30, RZ ;  /* 0x0000003005147810 */ /* 0x000fc40007ffe0ff */
[----:B------:R-:W-:Y:S01]  /*10f0*/  ISETP.GT.U32.AND P6, PT, R2, R17, PT ;  /* 0x000000110200720c */ /* 0x000fe20003fc4070 */
[----:B------:R-:W-:Y:S01]  /*1100*/  @!P0 IMAD.MOV R15, RZ, RZ, -R15 ;  /* 0x000000ffff0f8224 */ /* 0x000fe200078e0a0f */
[----:B------:R-:W-:Y:S01]  /*1110*/  ISETP.GE.AND P0, PT, R13, RZ, PT ;  /* 0x000000ff0d00720c */ /* 0x000fe20003f06270 */
[----:B------:R-:W-:Y:S01]  /*1120*/  @!P5 IMAD.IADD R11, R11, 0x1, -R2 ;  /* 0x000000010b0bd824 */ /* 0x000fe200078e0a02 */
[----:B------:R-:W-:Y:S01]  /*1130*/  IABS R22, R20 ;  /* 0x0000001400167213 */ /* 0x000fe20000000000 */
[----:B------:R-:W-:Y:S01]  /*1140*/  IMAD.MOV R13, RZ, RZ, -R6 ;  /* 0x000000ffff0d7224 */ /* 0x000fe200078e0a06 */
[----:B------:R-:W-:Y:S01]  /*1150*/  LOP3.LUT R93, R4, 0x52, RZ, 0xfc, !PT ;  /* 0x00000052045d7812 */ /* 0x000fe200078efcff */
[--C-:B------:R-:W-:Y:S01]  /*1160*/  @!P4 IMAD.IADD R18, R18, 0x1, -R2.reuse ;  /* 0x000000011212c824 */ /* 0x100fe200078e0a02 */
[C---:B------:R-:W-:Y:S01]  /*1170*/  ISETP.GT.U32.AND P5, PT, R2.reuse, R11, PT ;  /* 0x0000000b0200720c */ /* 0x040fe20003fa4070 */
[----:B------:R-:W-:Y:S01]  /*1180*/  @!P2 IMAD.IADD R21, R21, 0x1, -R2 ;  /* 0x000000011515a824 */ /* 0x000fe200078e0a02 */
[----:B------:R-:W-:Y:S01]  /*1190*/  ISETP.GE.AND P2, PT, R7, RZ, PT ;  /* 0x000000ff0700720c */ /* 0x000fe20003f46270 */
[----:B------:R-:W-:Y:S01]  /*11a0*/  IMAD.HI.U32 R7, R3, R36, RZ ;  /* 0x0000002403077227 */ /* 0x000fe200078e00ff */
[----:B------:R-:W-:-:S02]  /*11b0*/  ISETP.GT.U32.AND P4, PT, R2, R18, PT ;  /* 0x000000120200720c */ /* 0x000fc40003f84070 */
[C---:B------:R-:W-:Y:S01]  /*11c0*/  LOP3.LUT R92, R4.reuse, 0x50, RZ, 0xfc, !PT ;  /* 0x00000050045c7812 */ /* 0x040fe200078efcff */
        /* <DEDUP_REMOVED lines=8> */
[--C-:B------:R-:W-:Y:S01]  /*1250*/  @!P5 IMAD.IADD R11, R11, 0x1, -R2.reuse ;  /* 0x000000010b0bd824 */ /* 0x100fe200078e0a02 */
[----:B------:R-:W-:Y:S01]  /*1260*/  ISETP.GT.U32.AND P5, PT, R2, R24, PT ;  /* 0x000000180200720c */ /* 0x000fe20003fa4070 */
[----:B------:R-:W-:Y:S01]  /*1270*/  @!P4 IMAD.IADD R18, R18, 0x1, -R2 ;  /* 0x000000011212c824 */ /* 0x000fe200078e0a02 */
[----:B------:R-:W-:Y:S01]  /*1280*/  ISETP.GT.U32.AND P4, PT, R2, R36, PT ;  /* 0x000000240200720c */ /* 0x000fe20003f84070 */
[----:B------:R-:W-:Y:S01]  /*1290*/  @!P0 IMAD.MOV R17, RZ, RZ, -R17 ;  /* 0x000000ffff118224 */ /* 0x000fe200078e0a11 */
[----:B------:R-:W-:Y:S01]  /*12a0*/  IABS R19, R12 ;  /* 0x0000000c00137213 */ /* 0x000fe20000000000 */
[----:B------:R-:W-:Y:S01]  /*12b0*/  IMAD.HI.U32 R7, R3, R22, RZ ;  /* 0x0000001603077227 */ /* 0x000fe200078e00ff */
[----:B------:R-:W-:-:S02]  /*12c0*/  ISETP.GE.AND P0, PT, R8, RZ, PT ;  /* 0x000000ff0800720c */ /* 0x000fc40003f06270 */
[----:B------:R-:W-:Y:S01]  /*12d0*/  IADD3 R8, R5, 0x31, RZ ;  /* 0x0000003105087810 */ /* 0x000fe20007ffe0ff */
[----:B------:R-:W-:Y:S01]  /*12e0*/  IMAD.HI.U32 R6, R3, R19, RZ ;  /* 0x0000001303067227 */ /* 0x000fe200078e00ff */
[----:B------:R-:W-:Y:S02]  /*12f0*/  LOP3.LUT R62, R4, 0x44, RZ, 0xfc, !PT ;  /* 0x00000044043e7812 */ /* 0x000fe400078efcff */
[----:B------:R-:W-:Y:S01]  /*1300*/  IABS R30, R8 ;  /* 0x00000008001e7213 */ /* 0x000fe20000000000 */
[----:B------:R-:W-:Y:S01]  /*1310*/  @!P5 IMAD.IADD R24, R24, 0x1, -R2 ;  /* 0x000000011818d824 */ /* 0x000fe200078e0a02 */
[C---:B------:R-:W-:Y:S01]  /*1320*/  LOP3.LUT R60, R4.reuse, 0x40, RZ, 0xfc, !PT ;  /* 0x00000040043c7812 */ /* 0x040fe200078efcff */
[----:B------:R-:W-:Y:S01]  /*1330*/  IMAD.MOV R6, RZ, RZ, -R6 ;  /* 0x000000ffff067224 */ /* 0x000fe200078e0a06 */
[----:B------:R-:W-:Y:S01]  /*1340*/  LOP3.LUT R58, R4, 0x3c, RZ, 0xfc, !PT ;  /* 0x0000003c043a7812 */ /* 0x000fe200078efcff */
[----:B------:R-:W-:Y:S01]  /*1350*/  @!P4 IMAD.IADD R36, R36, 0x1, -R2 ;  /* 0x000000012424c824 */ /* 0x000fe200078e0a02 */
[C---:B------:R-:W-:Y:S01]  /*1360*/  ISETP.GT.U32.AND P4, PT, R2.reuse, R24, PT ;  /* 0x000000180200720c */ /* 0x040fe20003f84070 */
[----:B------:R-:W-:-:S02]  /*1370*/  IMAD R19, R2, R6, R19 ;  /* 0x0000000602137224 */ /* 0x000fc400078e0213 */
[----:B------:R-:W-:-:S03]  /*1380*/  IMAD.HI.U32 R6, R3, R30, RZ ;  /* 0x0000001e03067227 */ /* 0x000fc600078e00ff */
[C---:B------:R-:W-:Y:S01]  /*1390*/  ISETP.GT.U32.AND P5, PT, R2.reuse, R19, PT ;  /* 0x000000130200720c */ /* 0x040fe20003fa4070 */
[----:B------:R-:W-:Y:S02]  /*13a0*/  IMAD.MOV R13, RZ, RZ, -R6 ;  /* 0x000000ffff0d7224 */ /* 0x000fe400078e0a06 */
[----:B------:R-:W-:Y:S02]  /*13b0*/  IMAD.MOV R7, RZ, RZ, -R7 ;  /* 0x000000ffff077224 */ /* 0x000fe400078e0a07 */
[C---:B------:R-:W-:Y:S01]  /*13c0*/  IMAD R30, R2.reuse, R13, R30 ;  /* 0x0000000d021e7224 */ /* 0x040fe200078e021e */
[----:B------:R-:W-:Y:S01]  /*13d0*/  IADD3 R13, R5, 0x27, RZ ;  /* 0x00000027050d7810 */ /* 0x000fe20007ffe0ff */
[----:B------:R-:W-:Y:S02]  /*13e0*/  IMAD R22, R2, R7, R22 ;  /* 0x0000000702167224 */ /* 0x000fe400078e0216 */
[----:B------:R-:W-:Y:S01]  /*13f0*/  @!P4 IMAD.IADD R24, R24, 0x1, -R2 ;  /* 0x000000011818c824 */ /* 0x000fe200078e0a02 */
[C---:B------:R-:W-:Y:S01]  /*1400*/  ISETP.GT.U32.AND P4, PT, R2.reuse, R30, PT ;  /* 0x0000001e0200720c */ /* 0x040fe20003f84070 */
[----:B------:R-:W-:Y:S01]  /*1410*/  @!P6 IMAD.MOV R18, RZ, RZ, -R18 ;  /* 0x000000ffff12e224 */ /* 0x000fe200078e0a12 */
[----:B------:R-:W-:Y:S01]  /*1420*/  ISETP.GT.U32.AND P6, PT, R2, R22, PT ;  /* 0x000000160200720c */ /* 0x000fe20003fc4070 */
[----:B------:R-:W-:Y:S01]  /*1430*/  IMAD.HI.U32 R6, R3, R23, RZ ;  /* 0x0000001703067227 */ /* 0x000fe200078e00ff */
[----:B------:R-:W-:-:S03]  /*1440*/  IABS R141, R13 ;  /* 0x0000000d008d7213 */ /* 0x000fc60000000000 */
[----:B------:R-:W-:Y:S01]  /*1450*/  @!P1 IMAD.MOV R11, RZ, RZ, -R11 ;  /* 0x000000ffff0b9224 */ /* 0x000fe200078e0a0b */
[----:B------:R-:W-:Y:S01]  /*1460*/  ISETP.GT.U32.AND P1, PT, R2, R36, PT ;  /* 0x000000240200720c */ /* 0x000fe20003f24070 */
[----:B------:R-:W-:Y:S02]  /*1470*/  IMAD.MOV R6, RZ, RZ, -R6 ;  /* 0x000000ffff067224 */ /* 0x000fe400078e0a06 */
[--C-:B------:R-:W-:Y:S02]  /*1480*/  @!P5 IMAD.IADD R19, R19, 0x1, -R2.reuse ;  /* 0x000000011313d824 */ /* 0x100fe400078e0a02 */
[--C-:B------:R-:W-:Y:S01]  /*1490*/  @!P4 IMAD.IADD R30, R30, 0x1, -R2.reuse ;  /* 0x000000011e1ec824 */ /* 0x100fe200078e0a02 */
[----:B------:R-:W-:Y:S01]  /*14a0*/  ISETP.GE.AND P4, PT, R25, RZ, PT ;  /* 0x000000ff1900720c */ /* 0x000fe20003f86270 */
[----:B------:R-:W-:Y:S01]  /*14b0*/  @!P6 IMAD.IADD R22, R22, 0x1, -R2 ;  /* 0x000000011616e824 */ /* 0x000fe200078e0a02 */
[C---:B------:R-:W-:Y:S01]  /*14c0*/  ISETP.GT.U32.AND P5, PT, R2.reuse, R19, PT ;  /* 0x000000130200720c */ /* 0x040fe20003fa4070 */
[C---:B------:R-:W-:Y:S01]  /*14d0*/  IMAD R23, R2.reuse, R6, R23 ;  /* 0x0000000602177224 */ /* 0x040fe200078e0217 */
[----:B------:R-:W-:Y:S01]  /*14e0*/  ISETP.GT.U32.AND P6, PT, R2, R30, PT ;  /* 0x0000001e0200720c */ /* 0x000fe20003fc4070 */
[----:B------:R-:W-:-:S04]  /*14f0*/  IMAD.HI.U32 R6, R3, R41, RZ ;  /* 0x0000002903067227 */ /* 0x000fc800078e00ff */
[----:B------:R-:W-:Y:S02]  /*1500*/  IMAD.MOV R6, RZ, RZ, -R6 ;  /* 0x000000ffff067224 */ /* 0x000fe400078e0a06 */
[----:B------:R-:W-:Y:S01]  /*1510*/  @!P1 IMAD.IADD R36, R36, 0x1, -R2 ;  /* 0x0000000124249824 */ /* 0x000fe200078e0a02 */
[C---:B------:R-:W-:Y:S01]  /*1520*/  ISETP.GT.U32.AND P1, PT, R2.reuse, R23, PT ;  /* 0x000000170200720c */ /* 0x040fe20003f24070 */
[C---:B------:R-:W-:Y:S01]  /*1530*/  IMAD R41, R2.reuse, R6, R41 ;  /* 0x0000000602297224 */ /* 0x040fe200078e0229 */
[----:B------:R-:W-:Y:S01]  /*1540*/  IADD3 R6, R5, 0x2d, RZ ;  /* 0x0000002d05067810 */ /* 0x000fe20007ffe0ff */
[----:B------:R-:W-:Y:S01]  /*1550*/  @!P0 IMAD.MOV R36, RZ, RZ, -R36 ;  /* 0x000000ffff248224 */ /* 0x000fe200078e0a24 */
[----:B------:R-:W-:Y:S01]  /*1560*/  ISETP.GT.U32.AND P0, PT, R2, R22, PT ;  /* 0x000000160200720c */ /* 0x000fe20003f04070 */
[----:B------:R-:W-:Y:S01]  /*1570*/  @!P6 IMAD.IADD R30, R30, 0x1, -R2 ;  /* 0x000000011e1ee824 */ /* 0x000fe200078e0a02 */
[----:B------:R-:W-:Y:S01]  /*1580*/  ISETP.GT.U32.AND P6, PT, R2, R41, PT ;  /* 0x000000290200720c */ /* 0x000fe20003fc4070 */
[----:B------:R-:W-:Y:S01]  /*1590*/  @!P2 IMAD.MOV R24, RZ, RZ, -R24 ;  /* 0x000000ffff18a224 */ /* 0x000fe200078e0a18 */
[----:B------:R-:W-:Y:S01]  /*15a0*/  ISETP.GE.AND P2, PT, R8, RZ, PT ;  /* 0x000000ff0800720c */ /* 0x000fe20003f46270 */
[--C-:B------:R-:W-:Y:S01]  /*15b0*/  @!P5 IMAD.IADD R19, R19, 0x1, -R2.reuse ;  /* 0x000000011313d824 */ /* 0x100fe200078e0a02 */
[----:B------:R-:W-:Y:S01]  /*15c0*/  IADD3 R8, R5, 0x2c, RZ ;  /* 0x0000002c05087810 */ /* 0x000fe20007ffe0ff */
[----:B------:R-:W-:Y:S01]  /*15d0*/  @!P3 IMAD.MOV R21, RZ, RZ, -R21 ;  /* 0x000000ffff15b224 */ /* 0x000fe200078e0a15 */
[----:B------:R-:W-:Y:S01]  /*15e0*/  IABS R129, R6 ;  /* 0x0000000600817213 */ /* 0x000fe20000000000 */
[----:B------:R-:W-:Y:S01]  /*15f0*/  @!P1 IMAD.IADD R23, R23, 0x1, -R2 ;  /* 0x0000000117179824 */ /* 0x000fe200078e0a02 */
[----:B------:R-:W-:-:S02]  /*1600*/  ISETP.GE.AND P5, PT, R20, RZ, PT ;  /* 0x000000ff1400720c */ /* 0x000fc40003fa6270 */
[----:B------:R-:W-:Y:S01]  /*1610*/  IABS R131, R8 ;  /* 0x0000000800837213 */ /* 0x000fe20000000000 */
[--C-:B------:R-:W-:Y:S01]  /*1620*/  @!P0 IMAD.IADD R22, R22, 0x1, -R2.reuse ;  /* 0x0000000116168824 */ /* 0x100fe200078e0a02 */
[----:B------:R-:W-:Y:S01]  /*1630*/  ISETP.GE.AND P0, PT, R6, RZ, PT ;  /* 0x000000ff0600720c */ /* 0x000fe20003f06270 */
[----:B------:R-:W-:Y:S01]  /*1640*/  @!P6 IMAD.IADD R41, R41, 0x1, -R2 ;  /* 0x000000012929e824 */ /* 0x000fe200078e0a02 */
[----:B------:R-:W-:Y:S01]  /*1650*/  ISETP.GE.AND P3, PT, R12, RZ, PT ;  /* 0x000000ff0c00720c */ /* 0x000fe20003f66270 */
[----:B------:R-:W-:Y:S01]  /*1660*/  IMAD.HI.U32 R6, R3, R129, RZ ;  /* 0x0000008103067227 */ /* 0x000fe200078e00ff */
[----:B------:R-:W-:Y:S02]  /*1670*/  IADD3 R12, R5, 0x2b, RZ ;  /* 0x0000002b050c7810 */ /* 0x000fe40007ffe0ff */
[C---:B------:R-:W-:Y:S01]  /*1680*/  ISETP.GT.U32.AND P1, PT, R2.reuse, R23, PT ;  /* 0x000000170200720c */ /* 0x040fe20003f24070 */
[----:B------:R-:W-:Y:S01]  /*1690*/  @!P2 IMAD.MOV R30, RZ, RZ, -R30 ;  /* 0x000000ffff1ea224 */ /* 0x000fe200078e0a1e */
[----:B------:R-:W-:Y:S01]  /*16a0*/  ISETP.GT.U32.AND P2, PT, R2, R41, PT ;  /* 0x000000290200720c */ /* 0x000fe20003f44070 */
[----:B------:R-:W-:Y:S01]  /*16b0*/  IMAD.HI.U32 R7, R3, R131, RZ ;  /* 0x0000008303077227 */ /* 0x000fe200078e00ff */
[----:B------:R-:W-:-:S02]  /*16c0*/  IABS R133, R12 ;  /* 0x0000000c00857213 */ /* 0x000fc40000000000 */
[----:B------:R-:W-:Y:S01]  /*16d0*/  ISETP.GE.AND P6, PT, R12, RZ, PT ;  /* 0x000000ff0c00720c */ /* 0x000fe20003fc6270 */
[----:B------:R-:W-:Y:S01]  /*16e0*/  IMAD.MOV R6, RZ, RZ, -R6 ;  /* 0x000000ffff067224 */ /* 0x000fe200078e0a06 */
[C---:B------:R-:W-:Y:S01]  /*16f0*/  IADD3 R12, R5.reuse, 0x28, RZ ;  /* 0x00000028050c7810 */ /* 0x040fe20007ffe0ff */
[----:B------:R-:W-:Y:S01]  /*1700*/  IMAD.MOV R7, RZ, RZ, -R7 ;  /* 0x000000ffff077224 */ /* 0x000fe200078e0a07 */
[C---:B------:R-:W-:Y:S01]  /*1710*/  IADD3 R20, R5.reuse, 0x1c, RZ ;  /* 0x0000001c05147810 */ /* 0x040fe20007ffe0ff */
[C---:B------:R-:W-:Y:S01]  /*1720*/  IMAD R129, R2.reuse, R6, R129 ;  /* 0x0000000602817224 */ /* 0x040fe200078e0281 */
[----:B------:R-:W-:Y:S01]  /*1730*/  IABS R139, R12 ;  /* 0x0000000c008b7213 */ /* 0x000fe20000000000 */
[C---:B------:R-:W-:Y:S01]  /*1740*/  IMAD R131, R2.reuse, R7, R131 ;  /* 0x0000000702837224 */ /* 0x040fe200078e0283 */
[----:B------:R-:W-:Y:S01]  /*1750*/  IADD3 R7, R5, 0x2a, RZ ;  /* 0x0000002a05077810 */ /* 0x000fe20007ffe0ff */
[----:B------:R-:W-:Y:S01]  /*1760*/  @!P5 IMAD.MOV R22, RZ, RZ, -R22 ;  /* 0x000000ffff16d224 */ /* 0x000fe200078e0a16 */
[----:B------:R-:W-:Y:S01]  /*1770*/  ISETP.GT.U32.AND P5, PT, R2, R129, PT ;  /* 0x000000810200720c */ /* 0x000fe20003fa4070 */
[----:B------:R-:W-:Y:S01]  /*1780*/  IMAD.HI.U32 R6, R3, R133, RZ ;  /* 0x0000008503067227 */ /* 0x000fe200078e00ff */
[----:B------:R-:W-:-:S02]  /*1790*/  IABS R135, R7 ;  /* 0x0000000700877213 */ /* 0x000fc40000000000 */
[----:B------:R-:W-:Y:S01]  /*17a0*/  IABS R159, R20 ;  /* 0x00000014009f7213 */ /* 0x000fe20000000000 */
[----:B------:R-:W-:Y:S01]  /*17b0*/  @!P2 IMAD.IADD R41, R41, 0x1, -R2 ;  /* 0x000000012929a824 */ /* 0x000fe200078e0a02 */
[----:B------:R-:W-:Y:S01]  /*17c0*/  ISETP.GT.U32.AND P2, PT, R2, R131, PT ;  /* 0x000000830200720c */ /* 0x000fe20003f44070 */
[----:B------:R-:W-:Y:S02]  /*17d0*/  IMAD.MOV R6, RZ, RZ, -R6 ;  /* 0x000000ffff067224 */ /* 0x000fe400078e0a06 */
[--C-:B------:R-:W-:Y:S01]  /*17e0*/  @!P1 IMAD.IADD R23, R23, 0x1, -R2.reuse ;  /* 0x0000000117179824 */ /* 0x100fe200078e0a02 */
[----:B------:R-:W-:Y:S01]  /*17f0*/  ISETP.GE.AND P1, PT, R8, RZ, PT ;  /* 0x000000ff0800720c */ /* 0x000fe20003f26270 */
[C---:B------:R-:W-:Y:S01]  /*1800*/  IMAD R133, R2.reuse, R6, R133 ;  /* 0x0000000602857224 */ /* 0x040fe200078e0285 */
[----:B------:R-:W-:Y:S01]  /*1810*/  IADD3 R8, R5, 0x29, RZ ;  /* 0x0000002905087810 */ /* 0x000fe20007ffe0ff */
[----:B------:R-:W-:Y:S02]  /*1820*/  @!P5 IMAD.IADD R129, R129, 0x1, -R2 ;  /* 0x000000018181d824 */ /* 0x000fe400078e0a02 */
[----:B------:R-:W-:Y:S01]  /*1830*/  IMAD.HI.U32 R6, R3, R135, RZ ;  /* 0x0000008703067227 */ /* 0x000fe200078e00ff */
[----:B------:R-:W-:-:S02]  /*1840*/  ISETP.GT.U32.AND P5, PT, R2, R133, PT ;  /* 0x000000850200720c */ /* 0x000fc40003fa4070 */
[----:B------:R-:W-:Y:S01]  /*1850*/  IABS R137, R8 ;  /* 0x0000000800897213 */ /* 0x000fe20000000000 */
[----:B------:R-:W-:Y:S01]  /*1860*/  @!P2 IMAD.IADD R131, R131, 0x1, -R2 ;  /* 0x000000018383a824 */ /* 0x000fe200078e0a02 */
[----:B------:R-:W-:Y:S01]  /*1870*/  ISETP.GT.U32.AND P2, PT, R2, R129, PT ;  /* 0x000000810200720c */ /* 0x000fe20003f44070 */
[----:B------:R-:W-:Y:S01]  /*1880*/  @!P4 IMAD.MOV R23, RZ, RZ, -R23 ;  /* 0x000000ffff17c224 */ /* 0x000fe200078e0a17 */
[----:B------:R-:W-:Y:S01]  /*1890*/  ISETP.GE.AND P4, PT, R7, RZ, PT ;  /* 0x000000ff0700720c */ /* 0x000fe20003f86270 */
[----:B------:R-:W-:Y:S02]  /*18a0*/  IMAD.MOV R7, RZ, RZ, -R6 ;  /* 0x000000ffff077224 */ /* 0x000fe400078e0a06 */
[----:B------:R-:W-:-:S04]  /*18b0*/  IMAD.HI.U32 R6, R3, R137, RZ ;  /* 0x0000008903067227 */ /* 0x000fc800078e00ff */
[----:B------:R-:W-:Y:S02]  /*18c0*/  IMAD.MOV R6, RZ, RZ, -R6 ;  /* 0x000000ffff067224 */ /* 0x000fe400078e0a06 */
[----:B------:R-:W-:Y:S01]  /*18d0*/  @!P5 IMAD.IADD R133, R133, 0x1, -R2 ;  /* 0x000000018585d824 */ /* 0x000fe200078e0a02 */
[C---:B------:R-:W-:Y:S01]  /*18e0*/  ISETP.GT.U32.AND P5, PT, R2.reuse, R131, PT ;  /* 0x000000830200720c */ /* 0x040fe20003fa4070 */
[----:B------:R-:W-:Y:S02]  /*18f0*/  IMAD R135, R2, R7, R135 ;  /* 0x0000000702877224 */ /* 0x000fe400078e0287 */
[----:B------:R-:W-:-:S04]  /*1900*/  IMAD.HI.U32 R7, R3, R139, RZ ;  /* 0x0000008b03077227 */ /* 0x000fc800078e00ff */
[--C-:B------:R-:W-:Y:S01]  /*1910*/  @!P2 IMAD.IADD R129, R129, 0x1, -R2.reuse ;  /* 0x000000018181a824 */ /* 0x100fe200078e0a02 */
[C---:B------:R-:W-:Y:S01]  /*1920*/  ISETP.GT.U32.AND P2, PT, R2.reuse, R135, PT ;  /* 0x000000870200720c */ /* 0x040fe20003f44070 */
[----:B------:R-:W-:Y:S02]  /*1930*/  IMAD R137, R2, R6, R137 ;  /* 0x0000000602897224 */ /* 0x000fe400078e0289 */
[----:B------:R-:W-:Y:S01]  /*1940*/  @!P3 IMAD.MOV R19, RZ, RZ, -R19 ;  /* 0x000000ffff13b224 */ /* 0x000fe200078e0a13 */
[----:B------:R-:W-:Y:S01]  /*1950*/  ISETP.GE.AND P3, PT, R26, RZ, PT ;  /* 0x000000ff1a00720c */ /* 0x000fe20003f66270 */
[----:B------:R-:W-:Y:S01]  /*1960*/  IMAD.MOV R7, RZ, RZ, -R7 ;  /* 0x000000ffff077224 */ /* 0x000fe200078e0a07 */
[C---:B------:R-:W-:Y:S01]  /*1970*/  IADD3 R26, R5.reuse, 0x15, RZ ;  /* 0x00000015051a7810 */ /* 0x040fe20007ffe0ff */
[----:B------:R-:W-:Y:S01]  /*1980*/  @!P0 IMAD.MOV R129, RZ, RZ, -R129 ;  /* 0x000000ffff818224 */ /* 0x000fe200078e0a81 */
[C---:B------:R-:W-:Y:S01]  /*1990*/  ISETP.GT.U32.AND P0, PT, R2.reuse, R137, PT ;  /* 0x000000890200720c */ /* 0x040fe20003f04070 */
[C---:B------:R-:W-:Y:S01]  /*19a0*/  IMAD R139, R2.reuse, R7, R139 ;  /* 0x00000007028b7224 */ /* 0x040fe200078e028b */
[----:B------:R-:W-:Y:S01]  /*19b0*/  IADD3 R7, R5, 0x26, RZ ;  /* 0x0000002605077810 */ /* 0x000fe20007ffe0ff */
[----:B------:R-:W-:Y:S01]  /*19c0*/  @!P5 IMAD.IADD R131, R131, 0x1, -R2 ;  /* 0x000000018383d824 */ /* 0x000fe200078e0a02 */
[----:B------:R-:W-:Y:S01]  /*19d0*/  IABS R25, R26 ;  /* 0x0000001a00197213 */ /* 0x000fe20000000000 */
[----:B------:R-:W-:Y:S01]  /*19e0*/  IMAD.HI.U32 R6, R3, R141, RZ ;  /* 0x0000008d03067227 */ /* 0x000fe200078e00ff */
[----:B------:R-:W-:-:S02]  /*19f0*/  ISETP.GT.U32.AND P5, PT, R2, R139, PT ;  /* 0x0000008b0200720c */ /* 0x000fc40003fa4070 */
[----:B------:R-:W-:Y:S01]  /*1a00*/  IABS R143, R7 ;  /* 0x00000007008f7213 */ /* 0x000fe20000000000 */
[----:B------:R-:W-:Y:S01]  /*1a10*/  @!P3 IMAD.MOV R41, RZ, RZ, -R41 ;  /* 0x000000ffff29b224 */ /* 0x000fe200078e0a29 */
[C---:B------:R-:W-:Y:S01]  /*1a20*/  ISETP.GT.U32.AND P3, PT, R2.reuse, R133, PT ;  /* 0x000000850200720c */ /* 0x040fe20003f64070 */
[----:B------:R-:W-:Y:S02]  /*1a30*/  IMAD.MOV R6, RZ, RZ, -R6 ;  /* 0x000000ffff067224 */ /* 0x000fe400078e0a06 */
[----:B------:R-:W-:Y:S02]  /*1a40*/  @!P0 IMAD.IADD R137, R137, 0x1, -R2 ;  /* 0x0000000189898824 */ /* 0x000fe400078e0a02 */
[----:B------:R-:W-:Y:S02]  /*1a50*/  @!P1 IMAD.MOV R131, RZ, RZ, -R131 ;  /* 0x000000ffff839224 */ /* 0x000fe400078e0a83 */
[C---:B------:R-:W-:Y:S01]  /*1a60*/  IMAD R141, R2.reuse, R6, R141 ;  /* 0x00000006028d7224 */ /* 0x040fe200078e028d */
[----:B------:R-:W-:Y:S01]  /*1a70*/  ISETP.GT.U32.AND P1, PT, R2, R137, PT ;  /* 0x000000890200720c */ /* 0x000fe20003f24070 */
[----:B------:R-:W-:-:S04]  /*1a80*/  IMAD.HI.U32 R6, R3, R143, RZ ;  /* 0x0000008f03067227 */ /* 0x000fc800078e00ff */
[----:B------:R-:W-:Y:S02]  /*1a90*/  @!P5 IMAD.IADD R139, R139, 0x1, -R2 ;  /* 0x000000018b8bd824 */ /* 0x000fe400078e0a02 */
[----:B------:R-:W-:Y:S02]  /*1aa0*/  IMAD.MOV R6, RZ, RZ, -R6 ;  /* 0x000000ffff067224 */ /* 0x000fe400078e0a06 */
[--C-:B------:R-:W-:Y:S01]  /*1ab0*/  @!P3 IMAD.IADD R133, R133, 0x1, -R2.reuse ;  /* 0x000000018585b824 */ /* 0x100fe200078e0a02 */
[C---:B------:R-:W-:Y:S01]  /*1ac0*/  ISETP.GT.U32.AND P5, PT, R2.reuse, R139, PT ;  /* 0x0000008b0200720c */ /* 0x040fe20003fa4070 */
[----:B------:R-:W-:Y:S01]  /*1ad0*/  IMAD R143, R2, R6, R143 ;  /* 0x00000006028f7224 */ /* 0x000fe200078e028f */
[----:B------:R-:W-:Y:S01]  /*1ae0*/  ISETP.GE.AND P3, PT, R8, RZ, PT ;  /* 0x000000ff0800720c */ /* 0x000fe20003f66270 */
[--C-:B------:R-:W-:Y:S01]  /*1af0*/  @!P1 IMAD.IADD R137, R137, 0x1, -R2.reuse ;  /* 0x0000000189899824 */ /* 0x100fe200078e0a02 */
[----:B------:R-:W-:Y:S01]  /*1b00*/  IADD3 R8, R5, 0x25, RZ ;  /* 0x0000002505087810 */ /* 0x000fe20007ffe0ff */
[----:B------:R-:W-:Y:S01]  /*1b10*/  @!P2 IMAD.IADD R135, R135, 0x1, -R2 ;  /* 0x000000018787a824 */ /* 0x000fe200078e0a02 */
[----:B------:R-:W-:Y:S01]  /*1b20*/  ISETP.GT.U32.AND P1, PT, R2, R143, PT ;  /* 0x0000008f0200720c */ /* 0x000fe20003f24070 */
[----:B------:R-:W-:Y:S01]  /*1b30*/  @!P6 IMAD.MOV R133, RZ, RZ, -R133 ;  /* 0x000000ffff85e224 */ /* 0x000fe200078e0a85 */
[----:B------:R-:W-:-:S02]  /*1b40*/  IABS R145, R8 ;  /* 0x0000000800917213 */ /* 0x000fc40000000000 */
[----:B------:R-:W-:Y:S02]  /*1b50*/  ISETP.GE.AND P2, PT, R12, RZ, PT ;  /* 0x000000ff0c00720c */ /* 0x000fe40003f46270 */
[----:B------:R-:W-:Y:S01]  /*1b60*/  IADD3 R12, R5, 0x24, RZ ;  /* 0x00000024050c7810 */ /* 0x000fe20007ffe0ff */
[----:B------:R-:W-:Y:S01]  /*1b70*/  IMAD.HI.U32 R6, R3, R145, RZ ;  /* 0x0000009103067227 */ /* 0x000fe200078e00ff */
[C---:B------:R-:W-:Y:S02]  /*1b80*/  ISETP.GT.U32.AND P0, PT, R2.reuse, R135, PT ;  /* 0x000000870200720c */ /* 0x040fe40003f04070 */
[----:B------:R-:W-:Y:S01]  /*1b90*/  ISETP.GT.U32.AND P6, PT, R2, R141, PT ;  /* 0x0000008d0200720c */ /* 0x000fe20003fc4070 */
[----:B------:R-:W-:Y:S01]  /*1ba0*/  @!P5 IMAD.IADD R139, R139, 0x1, -R2 ;  /* 0x000000018b8bd824 */ /* 0x000fe200078e0a02 */
[----:B------:R-:W-:Y:S01]  /*1bb0*/  ISETP.GE.AND P5, PT, R7, RZ, PT ;  /* 0x000000ff0700720c */ /* 0x000fe20003fa6270 */
[----:B------:R-:W-:Y:S01]  /*1bc0*/  IMAD.MOV R7, RZ, RZ, -R6 ;  /* 0x000000ffff077224 */ /* 0x000fe200078e0a06 */
[----:B------:R-:W-:Y:S01]  /*1bd0*/  IABS R147, R12 ;  /* 0x0000000c00937213 */ /* 0x000fe20000000000 */
[----:B------:R-:W-:-:S02]  /*1be0*/  @!P1 IMAD.IADD R143, R143, 0x1, -R2 ;  /* 0x000000018f8f9824 */ /* 0x000fc400078e0a02 */
[C---:B------:R-:W-:Y:S01]  /*1bf0*/  IMAD R145, R2.reuse, R7, R145 ;  /* 0x0000000702917224 */ /* 0x040fe200078e0291 */
[----:B------:R-:W-:Y:S01]  /*1c00*/  IADD3 R7, R5, 0x22, RZ ;  /* 0x0000002205077810 */ /* 0x000fe20007ffe0ff */
[----:B------:R-:W-:Y:S01]  /*1c10*/  @!P3 IMAD.MOV R137, RZ, RZ, -R137 ;  /* 0x000000ffff89b224 */ /* 0x000fe200078e0a89 */
[C---:B------:R-:W-:Y:S01]  /*1c20*/  ISETP.GT.U32.AND P1, PT, R2.reuse, R143, PT ;  /* 0x0000008f0200720c */ /* 0x040fe20003f24070 */
[----:B------:R-:W-:Y:S01]  /*1c30*/  IMAD.HI.U32 R6, R3, R147, RZ ;  /* 0x0000009303067227 */ /* 0x000fe200078e00ff */
[----:B------:R-:W-:Y:S02]  /*1c40*/  ISETP.GT.U32.AND P3, PT, R2, R145, PT ;  /* 0x000000910200720c */ /* 0x000fe40003f64070 */
[----:B------:R-:W-:Y:S01]  /*1c50*/  IABS R150, R7 ;  /* 0x0000000700967213 */ /* 0x000fe20000000000 */
[----:B------:R-:W-:Y:S02]  /*1c60*/  IMAD.MOV R6, RZ, RZ, -R6 ;  /* 0x000000ffff067224 */ /* 0x000fe400078e0a06 */
[--C-:B------:R-:W-:Y:S01]  /*1c70*/  @!P0 IMAD.IADD R135, R135, 0x1, -R2.reuse ;  /* 0x0000000187878824 */ /* 0x100fe200078e0a02 */
[----:B------:R-:W-:Y:S01]  /*1c80*/  ISETP.GE.AND P0, PT, R13, RZ, PT ;  /* 0x000000ff0d00720c */ /* 0x000fe20003f06270 */
[--C-:B------:R-:W-:Y:S01]  /*1c90*/  @!P6 IMAD.IADD R141, R141, 0x1, -R2.reuse ;  /* 0x000000018d8de824 */ /* 0x100fe200078e0a02 */
[----:B------:R-:W-:Y:S01]  /*1ca0*/  ISETP.GE.AND P6, PT, R8, RZ, PT ;  /* 0x000000ff0800720c */ /* 0x000fe20003fc6270 */
[C---:B------:R-:W-:Y:S01]  /*1cb0*/  IMAD R147, R2.reuse, R6, R147 ;  /* 0x0000000602937224 */ /* 0x040fe200078e0293 */
[----:B------:R-:W-:Y:S01]  /*1cc0*/  IADD3 R8, R5, 0x23, RZ ;  /* 0x0000002305087810 */ /* 0x000fe20007ffe0ff */
[----:B------:R-:W-:Y:S01]  /*1cd0*/  @!P4 IMAD.MOV R135, RZ, RZ, -R135 ;  /* 0x000000ffff87c224 */ /* 0x000fe200078e0a87 */
[C---:B------:R-:W-:Y:S01]  /*1ce0*/  ISETP.GT.U32.AND P4, PT, R2.reuse, R141, PT ;  /* 0x0000008d0200720c */ /* 0x040fe20003f84070 */
[--C-:B------:R-:W-:Y:S01]  /*1cf0*/  @!P1 IMAD.IADD R143, R143, 0x1, -R2.reuse ;  /* 0x000000018f8f9824 */ /* 0x100fe200078e0a02 */
[----:B------:R-:W-:Y:S01]  /*1d00*/  ISETP.GT.U32.AND P1, PT, R2, R147, PT ;  /* 0x000000930200720c */ /* 0x000fe20003f24070 */
[----:B------:R-:W-:Y:S01]  /*1d10*/  @!P3 IMAD.IADD R145, R145, 0x1, -R2 ;  /* 0x000000019191b824 */ /* 0x000fe200078e0a02 */
[----:B------:R-:W-:Y:S01]  /*1d20*/  IABS R149, R8 ;  /* 0x0000000800957213 */ /* 0x000fe20000000000 */
[----:B------:R-:W-:Y:S01]  /*1d30*/  @!P2 IMAD.MOV R139, RZ, RZ, -R139 ;  /* 0x000000ffff8ba224 */ /* 0x000fe200078e0a8b */
[----:B------:R-:W-:Y:S01]  /*1d40*/  ISETP.GE.AND P2, PT, R12, RZ, PT ;  /* 0x000000ff0c00720c */ /* 0x000fe20003f46270 */
[----:B------:R-:W-:Y:S01]  /*1d50*/  @!P5 IMAD.MOV R143, RZ, RZ, -R143 ;  /* 0x000000ffff8fd224 */ /* 0x000fe200078e0a8f */
[----:B------:R-:W-:Y:S01]  /*1d60*/  ISETP.GT.U32.AND P3, PT, R2, R145, PT ;  /* 0x000000910200720c */ /* 0x000fe20003f64070 */
[----:B------:R-:W-:Y:S01]  /*1d70*/  IMAD.HI.U32 R6, R3, R149, RZ ;  /* 0x0000009503067227 */ /* 0x000fe200078e00ff */
[----:B------:R-:W-:-:S03]  /*1d80*/  IADD3 R12, R5, 0x1e, RZ ;  /* 0x0000001e050c7810 */ /* 0x000fc60007ffe0ff */
[----:B------:R-:W-:Y:S01]  /*1d90*/  @!P4 IMAD.IADD R141, R141, 0x1, -R2 ;  /* 0x000000018d8dc824 */ /* 0x000fe200078e0a02 */
[----:B------:R-:W-:Y:S01]  /*1da0*/  ISETP.GE.AND P4, PT, R8, RZ, PT ;  /* 0x000000ff0800720c */ /* 0x000fe20003f86270 */
[----:B------:R-:W-:Y:S01]  /*1db0*/  IMAD.MOV R6, RZ, RZ, -R6 ;  /* 0x000000ffff067224 */ /* 0x000fe200078e0a06 */
[----:B------:R-:W-:Y:S01]  /*1dc0*/  IADD3 R8, R5, 0x21, RZ ;  /* 0x0000002105087810 */ /* 0x000fe20007ffe0ff */
[--C-:B------:R-:W-:Y:S01]  /*1dd0*/  @!P1 IMAD.IADD R147, R147, 0x1, -R2.reuse ;  /* 0x0000000193939824 */ /* 0x100fe200078e0a02 */
[----:B------:R-:W-:Y:S01]  /*1de0*/  IABS R158, R12 ;  /* 0x0000000c009e7213 */ /* 0x000fe20000000000 */
[C---:B------:R-:W-:Y:S01]  /*1df0*/  IMAD R149, R2.reuse, R6, R149 ;  /* 0x0000000602957224 */ /* 0x040fe200078e0295 */
[----:B------:R-:W-:Y:S01]  /*1e00*/  IABS R152, R8 ;  /* 0x0000000800987213 */ /* 0x000fe20000000000 */
[----:B------:R-:W-:Y:S01]  /*1e10*/  @!P3 IMAD.IADD R145, R145, 0x1, -R2 ;  /* 0x000000019191b824 */ /* 0x000fe200078e0a02 */
[C---:B------:R-:W-:Y:S01]  /*1e20*/  ISETP.GT.U32.AND P1, PT, R2.reuse, R147, PT ;  /* 0x000000930200720c */ /* 0x040fe20003f24070 */
[----:B------:R-:W-:Y:S01]  /*1e30*/  @!P0 IMAD.MOV R141, RZ, RZ, -R141 ;  /* 0x000000ffff8d8224 */ /* 0x000fe200078e0a8d */
[----:B------:R-:W-:Y:S01]  /*1e40*/  ISETP.GE.AND P0, PT, R7, RZ, PT ;  /* 0x000000ff0700720c */ /* 0x000fe20003f06270 */
[----:B------:R-:W-:Y:S01]  /*1e50*/  @!P6 IMAD.MOV R145, RZ, RZ, -R145 ;  /* 0x000000ffff91e224 */ /* 0x000fe200078e0a91 */
[----:B------:R-:W-:Y:S01]  /*1e60*/  ISETP.GT.U32.AND P6, PT, R2, R149, PT ;  /* 0x000000950200720c */ /* 0x000fe20003fc4070 */
[----:B------:R-:W-:Y:S01]  /*1e70*/  IMAD.HI.U32 R6, R3, R150, RZ ;  /* 0x0000009603067227 */ /* 0x000fe200078e00ff */
[----:B------:R-:W-:-:S02]  /*1e80*/  ISETP.GE.AND P5, PT, R8, RZ, PT ;  /* 0x000000ff0800720c */ /* 0x000fc40003fa6270 */
[----:B------:R-:W-:Y:S01]  /*1e90*/  IADD3 R8, R5, 0x20, RZ ;  /* 0x0000002005087810 */ /* 0x000fe20007ffe0ff */
[----:B------:R-:W-:-:S03]  /*1ea0*/  IMAD.HI.U32 R7, R3, R152, RZ ;  /* 0x0000009803077227 */ /* 0x000fc600078e00ff */
[----:B------:R-:W-:Y:S01]  /*1eb0*/  IABS R154, R8 ;  /* 0x00000008009a7213 */ /* 0x000fe20000000000 */
[----:B------:R-:W-:Y:S01]  /*1ec0*/  IMAD.MOV R13, RZ, RZ, -R6 ;  /* 0x000000ffff0d7224 */ /* 0x000fe200078e0a06 */
[----:B------:R-:W-:Y:S01]  /*1ed0*/  ISETP.GE.AND P3, PT, R8, RZ, PT ;  /* 0x000000ff0800720c */ /* 0x000fe20003f66270 */
[----:B------:R-:W-:Y:S01]  /*1ee0*/  IMAD.MOV R7, RZ, RZ, -R7 ;  /* 0x000000ffff077224 */ /* 0x000fe200078e0a07 */
[C---:B------:R-:W-:Y:S01]  /*1ef0*/  IADD3 R8, R5.reuse, 0x1f, RZ ;  /* 0x0000001f05087810 */ /* 0x040fe20007ffe0ff */
[C---:B------:R-:W-:Y:S01]  /*1f00*/  IMAD R150, R2.reuse, R13, R150 ;  /* 0x0000000d02967224 */ /* 0x040fe200078e0296 */
[----:B------:R-:W-:Y:S01]  /*1f10*/  IADD3 R13, R5, 0x1d, RZ ;  /* 0x0000001d050d7810 */ /* 0x000fe20007ffe0ff */
[C---:B------:R-:W-:Y:S01]  /*1f20*/  IMAD R152, R2.reuse, R7, R152 ;  /* 0x0000000702987224 */ /* 0x040fe200078e0298 */
[----:B------:R-:W-:Y:S01]  /*1f30*/  IABS R156, R8 ;  /* 0x00000008009c7213 */ /* 0x000fe20000000000 */
[--C-:B------:R-:W-:Y:S01]  /*1f40*/  @!P1 IMAD.IADD R147, R147, 0x1, -R2.reuse ;  /* 0x0000000193939824 */ /* 0x100fe200078e0a02 */
[C---:B------:R-:W-:Y:S01]  /*1f50*/  ISETP.GT.U32.AND P1, PT, R2.reuse, R150, PT ;  /* 0x000000960200720c */ /* 0x040fe20003f24070 */
[----:B------:R-:W-:Y:S01]  /*1f60*/  @!P6 IMAD.IADD R149, R149, 0x1, -R2 ;  /* 0x000000019595e824 */ /* 0x000fe200078e0a02 */
[----:B------:R-:W-:Y:S01]  /*1f70*/  IABS R217, R13 ;  /* 0x0000000d00d97213 */ /* 0x000fe20000000000 */
[----:B------:R-:W-:Y:S01]  /*1f80*/  @!P2 IMAD.MOV R147, RZ, RZ, -R147 ;  /* 0x000000ffff93a224 */ /* 0x000fe200078e0a93 */
[C---:B------:R-:W-:Y:S01]  /*1f90*/  ISETP.GT.U32.AND P2, PT, R2.reuse, R152, PT ;  /* 0x000000980200720c */ /* 0x040fe20003f44070 */
[----:B------:R-:W-:Y:S01]  /*1fa0*/  IMAD.HI.U32 R6, R3, R154, RZ ;  /* 0x0000009a03067227 */ /* 0x000fe200078e00ff */
[----:B------:R-:W-:-:S03]  /*1fb0*/  ISETP.GT.U32.AND P6, PT, R2, R149, PT ;  /* 0x000000950200720c */ /* 0x000fc60003fc4070 */
[----:B------:R-:W-:Y:S02]  /*1fc0*/  IMAD.MOV R7, RZ, RZ, -R6 ;  /* 0x000000ffff077224 */ /* 0x000fe400078e0a06 */
[----:B------:R-:W-:-:S04]  /*1fd0*/  IMAD.HI.U32 R6, R3, R156, RZ ;  /* 0x0000009c03067227 */ /* 0x000fc800078e00ff */
[----:B------:R-:W-:Y:S02]  /*1fe0*/  IMAD R154, R2, R7, R154 ;  /* 0x00000007029a7224 */ /* 0x000fe400078e029a */
[--C-:B------:R-:W-:Y:S02]  /*1ff0*/  @!P1 IMAD.IADD R150, R150, 0x1, -R2.reuse ;  /* 0x0000000196969824 */ /* 0x100fe400078e0a02 */
[--C-:B------:R-:W-:Y:S02]  /*2000*/  @!P2 IMAD.IADD R152, R152, 0x1, -R2.reuse ;  /* 0x000000019898a824 */ /* 0x100fe400078e0a02 */
[----:B------:R-:W-:Y:S01]  /*2010*/  @!P6 IMAD.IADD R149, R149, 0x1, -R2 ;  /* 0x000000019595e824 */ /* 0x000fe200078e0a02 */
[C---:B------:R-:W-:Y:S01]  /*2020*/  ISETP.GT.U32.AND P1, PT, R2.reuse, R150, PT ;  /* 0x000000960200720c */ /* 0x040fe20003f24070 */
[----:B------:R-:W-:Y:S01]  /*2030*/  IMAD.MOV R7, RZ, RZ, -R6 ;  /* 0x000000ffff077224 */ /* 0x000fe200078e0a06 */
[C---:B------:R-:W-:Y:S01]  /*2040*/  ISETP.GT.U32.AND P2, PT, R2.reuse, R152, PT ;  /* 0x000000980200720c */ /* 0x040fe20003f44070 */
[----:B------:R-:W-:Y:S01]  /*2050*/  IMAD.HI.U32 R6, R3, R158, RZ ;  /* 0x0000009e03067227 */ /* 0x000fe200078e00ff */
[----:B------:R-:W-:-:S03]  /*2060*/  ISETP.GT.U32.AND P6, PT, R2, R154, PT ;  /* 0x0000009a0200720c */ /* 0x000fc60003fc4070 */
[----:B------:R-:W-:Y:S02]  /*2070*/  IMAD R156, R2, R7, R156 ;  /* 0x00000007029c7224 */ /* 0x000fe400078e029c */
[----:B------:R-:W-:Y:S02]  /*2080*/  IMAD.MOV R7, RZ, RZ, -R6 ;  /* 0x000000ffff077224 */ /* 0x000fe400078e0a06 */
[----:B------:R-:W-:-:S04]  /*2090*/  IMAD.HI.U32 R6, R3, R217, RZ ;  /* 0x000000d903067227 */ /* 0x000fc800078e00ff */
[----:B------:R-:W-:Y:S02]  /*20a0*/  IMAD R158, R2, R7, R158 ;  /* 0x00000007029e7224 */ /* 0x000fe400078e029e */
[--C-:B------:R-:W-:Y:S01]  /*20b0*/  @!P1 IMAD.IADD R150, R150, 0x1, -R2.reuse ;  /* 0x0000000196969824 */ /* 0x100fe200078e0a02 */
[----:B------:R-:W-:Y:S01]  /*20c0*/  ISETP.GT.U32.AND P1, PT, R2, R156, PT ;  /* 0x0000009c0200720c */ /* 0x000fe20003f24070 */
[--C-:B------:R-:W-:Y:S01]  /*20d0*/  @!P2 IMAD.IADD R152, R152, 0x1, -R2.reuse ;  /* 0x000000019898a824 */ /* 0x100fe200078e0a02 */
[----:B------:R-:W-:Y:S01]  /*20e0*/  ISETP.GT.U32.AND P2, PT, R2, R158, PT ;  /* 0x0000009e0200720c */ /* 0x000fe20003f44070 */
[----:B------:R-:W-:Y:S02]  /*20f0*/  @!P6 IMAD.IADD R154, R154, 0x1, -R2 ;  /* 0x000000019a9ae824 */ /* 0x000fe400078e0a02 */
[----:B------:R-:W-:Y:S02]  /*2100*/  IMAD.MOV R6, RZ, RZ, -R6 ;  /* 0x000000ffff067224 */ /* 0x000fe400078e0a06 */
[----:B------:R-:W-:Y:S01]  /*2110*/  @!P4 IMAD.MOV R149, RZ, RZ, -R149 ;  /* 0x000000ffff95c224 */ /* 0x000fe200078e0a95 */
[C---:B------:R-:W-:Y:S01]  /*2120*/  ISETP.GT.U32.AND P6, PT, R2.reuse, R154, PT ;  /* 0x0000009a0200720c */ /* 0x040fe20003fc4070 */
[----:B------:R-:W-:Y:S01]  /*2130*/  IMAD R217, R2, R6, R217 ;  /* 0x0000000602d97224 */ /* 0x000fe200078e02d9 */
[----:B------:R-:W-:Y:S01]  /*2140*/  ISETP.GE.AND P4, PT, R8, RZ, PT ;  /* 0x000000ff0800720c */ /* 0x000fe20003f86270 */
[----:B------:R-:W-:Y:S01]  /*2150*/  IMAD.HI.U32 R7, R3, R159, RZ ;  /* 0x0000009f03077227 */ /* 0x000fe200078e00ff */
[----:B------:R-:W-:-:S03]  /*2160*/  IADD3 R8, R5, 0x1b, RZ ;  /* 0x0000001b05087810 */ /* 0x000fc60007ffe0ff */
[--C-:B------:R-:W-:Y:S01]  /*2170*/  @!P1 IMAD.IADD R156, R156, 0x1, -R2.reuse ;  /* 0x000000019c9c9824 */ /* 0x100fe200078e0a02 */
[----:B------:R-:W-:Y:S01]  /*2180*/  IABS R183, R8 ;  /* 0x0000000800b77213 */ /* 0x000fe20000000000 */
[----:B------:R-:W-:Y:S01]  /*2190*/  @!P2 IMAD.IADD R158, R158, 0x1, -R2 ;  /* 0x000000019e9ea824 */ /* 0x000fe200078e0a02 */
[----:B------:R-:W-:Y:S01]  /*21a0*/  ISETP.GE.AND P1, PT, R12, RZ, PT ;  /* 0x000000ff0c00720c */ /* 0x000fe20003f26270 */
[----:B------:R-:W-:Y:S01]  /*21b0*/  @!P0 IMAD.MOV R150, RZ, RZ, -R150 ;  /* 0x000000ffff968224 */ /* 0x000fe200078e0a96 */
[----:B------:R-:W-:Y:S01]  /*21c0*/  ISETP.GT.U32.AND P2, PT, R2, R156, PT ;  /* 0x0000009c0200720c */ /* 0x000fe20003f44070 */
[----:B------:R-:W-:Y:S01]  /*21d0*/  @!P6 IMAD.IADD R154, R154, 0x1, -R2 ;  /* 0x000000019a9ae824 */ /* 0x000fe200078e0a02 */
[C---:B------:R-:W-:Y:S01]  /*21e0*/  ISETP.GT.U32.AND P0, PT, R2.reuse, R158, PT ;  /* 0x0000009e0200720c */ /* 0x040fe20003f04070 */
[----:B------:R-:W-:Y:S01]  /*21f0*/  IMAD.MOV R7, RZ, RZ, -R7 ;  /* 0x000000ffff077224 */ /* 0x000fe200078e0a07 */
[----:B------:R-:W-:Y:S01]  /*2200*/  ISETP.GT.U32.AND P6, PT, R2, R217, PT ;  /* 0x000000d90200720c */ /* 0x000fe20003fc4070 */
[----:B------:R-:W-:Y:S01]  /*2210*/  IMAD.HI.U32 R6, R3, R183, RZ ;  /* 0x000000b703067227 */ /* 0x000fe200078e00ff */
[----:B------:R-:W-:-:S03]  /*2220*/  IADD3 R12, R5, 0x18, RZ ;  /* 0x00000018050c7810 */ /* 0x000fc60007ffe0ff */
[C---:B------:R-:W-:Y:S01]  /*2230*/  IMAD R159, R2.reuse, R7, R159 ;  /* 0x00000007029f7224 */ /* 0x040fe200078e029f */
[----:B------:R-:W-:Y:S01]  /*2240*/  IADD3 R7, R5, 0x1a, RZ ;  /* 0x0000001a05077810 */ /* 0x000fe20007ffe0ff */
[----:B------:R-:W-:Y:S01]  /*2250*/  @!P3 IMAD.MOV R154, RZ, RZ, -R154 ;  /* 0x000000ffff9ab224 */ /* 0x000fe200078e0a9a */
[----:B------:R-:W-:Y:S01]  /*2260*/  IABS R187, R12 ;  /* 0x0000000c00bb7213 */ /* 0x000fe20000000000 */
[----:B------:R-:W-:Y:S01]  /*2270*/  IMAD.MOV R6, RZ, RZ, -R6 ;  /* 0x000000ffff067224 */ /* 0x000fe200078e0a06 */
[----:B------:R-:W-:Y:S01]  /*2280*/  ISETP.GT.U32.AND P3, PT, R2, R159, PT ;  /* 0x0000009f0200720c */ /* 0x000fe20003f64070 */
[--C-:B------:R-:W-:Y:S01]  /*2290*/  @!P2 IMAD.IADD R156, R156, 0x1, -R2.reuse ;  /* 0x000000019c9ca824 */ /* 0x100fe200078e0a02 */
[----:B------:R-:W-:Y:S01]  /*22a0*/  IABS R218, R7 ;  /* 0x0000000700da7213 */ /* 0x000fe20000000000 */
[--C-:B------:R-:W-:Y:S01]  /*22b0*/  @!P0 IMAD.IADD R158, R158, 0x1, -R2.reuse ;  /* 0x000000019e9e8824 */ /* 0x100fe200078e0a02 */
[----:B------:R-:W-:Y:S01]  /*22c0*/  ISETP.GE.AND P0, PT, R8, RZ, PT ;  /* 0x000000ff0800720c */ /* 0x000fe20003f06270 */
[----:B------:R-:W-:Y:S01]  /*22d0*/  @!P6 IMAD.IADD R217, R217, 0x1, -R2 ;  /* 0x00000001d9d9e824 */ /* 0x000fe200078e0a02 */
[----:B------:R-:W-:Y:S01]  /*22e0*/  IADD3 R8, R5, 0x19, RZ ;  /* 0x0000001905087810 */ /* 0x000fe20007ffe0ff */
[C---:B------:R-:W-:Y:S01]  /*22f0*/  IMAD R183, R2.reuse, R6, R183 ;  /* 0x0000000602b77224 */ /* 0x040fe200078e02b7 */
[----:B------:R-:W-:Y:S01]  /*2300*/  ISETP.GE.AND P6, PT, R7, RZ, PT ;  /* 0x000000ff0700720c */ /* 0x000fe20003fc6270 */
[----:B------:R-:W-:Y:S01]  /*2310*/  @!P4 IMAD.MOV R156, RZ, RZ, -R156 ;  /* 0x000000ffff9cc224 */ /* 0x000fe200078e0a9c */
[C---:B------:R-:W-:Y:S01]  /*2320*/  ISETP.GT.U32.AND P4, PT, R2.reuse, R217, PT ;  /* 0x000000d90200720c */ /* 0x040fe20003f84070 */
[----:B------:R-:W-:Y:S01]  /*2330*/  @!P1 IMAD.MOV R158, RZ, RZ, -R158 ;  /* 0x000000ffff9e9224 */ /* 0x000fe200078e0a9e */
[----:B------:R-:W-:Y:S01]  /*2340*/  ISETP.GT.U32.AND P1, PT, R2, R183, PT ;  /* 0x000000b70200720c */ /* 0x000fe20003f24070 */
[----:B------:R-:W-:Y:S01]  /*2350*/  @!P5 IMAD.MOV R152, RZ, RZ, -R152 ;  /* 0x000000ffff98d224 */ /* 0x000fe200078e0a98 */
[----:B------:R-:W-:Y:S01]  /*2360*/  ISETP.GE.AND P5, PT, R13, RZ, PT ;  /* 0x000000ff0d00720c */ /* 0x000fe20003fa6270 */
[----:B------:R-:W-:Y:S01]  /*2370*/  IMAD.HI.U32 R6, R3, R218, RZ ;  /* 0x000000da03067227 */ /* 0x000fe200078e00ff */
[----:B------:R-:W-:-:S02]  /*2380*/  IABS R185, R8 ;  /* 0x0000000800b97213 */ /* 0x000fc40000000000 */
[----:B------:R-:W-:Y:S01]  /*2390*/  ISETP.GE.AND P2, PT, R20, RZ, PT ;  /* 0x000000ff1400720c */ /* 0x000fe20003f46270 */
[----:B------:R-:W-:Y:S01]  /*23a0*/  @!P3 IMAD.IADD R159, R159, 0x1, -R2 ;  /* 0x000000019f9fb824 */ /* 0x000fe200078e0a02 */
[----:B------:R-:W-:Y:S01]  /*23b0*/  IADD3 R20, R5, 0x17, RZ ;  /* 0x0000001705147810 */ /* 0x000fe20007ffe0ff */
[----:B------:R-:W-:Y:S02]  /*23c0*/  IMAD.MOV R7, RZ, RZ, -R6 ;  /* 0x000000ffff077224 */ /* 0x000fe400078e0a06 */
[----:B------:R-:W-:Y:S01]  /*23d0*/  @!P4 IMAD.IADD R217, R217, 0x1, -R2 ;  /* 0x00000001d9d9c824 */ /* 0x000fe200078e0a02 */
[C---:B------:R-:W-:Y:S01]  /*23e0*/  ISETP.GT.U32.AND P3, PT, R2.reuse, R159, PT ;  /* 0x0000009f0200720c */ /* 0x040fe20003f64070 */
[----:B------:R-:W-:Y:S01]  /*23f0*/  IMAD R218, R2, R7, R218 ;  /* 0x0000000702da7224 */ /* 0x000fe200078e02da */
[----:B------:R-:W-:Y:S01]  /*2400*/  IABS R220, R20 ;  /* 0x0000001400dc7213 */ /* 0x000fe20000000000 */
[----:B------:R-:W-:Y:S01]  /*2410*/  @!P1 IMAD.IADD R183, R183, 0x1, -R2 ;  /* 0x00000001b7b79824 */ /* 0x000fe200078e0a02 */
[----:B------:R-:W-:Y:S01]  /*2420*/  ISETP.GE.AND P1, PT, R12, RZ, PT ;  /* 0x000000ff0c00720c */ /* 0x000fe20003f26270 */
[----:B------:R-:W-:Y:S01]  /*2430*/  IMAD.HI.U32 R6, R3, R185, RZ ;  /* 0x000000b903067227 */ /* 0x000fe200078e00ff */
[----:B------:R-:W-:-:S02]  /*2440*/  ISETP.GT.U32.AND P4, PT, R2, R218, PT ;  /* 0x000000da0200720c */ /* 0x000fc40003f84070 */
[----:B------:R-:W-:Y:S01]  /*2450*/  IADD3 R12, R5, 0x16, RZ ;  /* 0x00000016050c7810 */ /* 0x000fe20007ffe0ff */
[----:B------:R-:W-:Y:S01]  /*2460*/  @!P5 IMAD.MOV R217, RZ, RZ, -R217 ;  /* 0x000000ffffd9d224 */ /* 0x000fe200078e0ad9 */
[----:B------:R-:W-:Y:S01]  /*2470*/  ISETP.GT.U32.AND P5, PT, R2, R183, PT ;  /* 0x000000b70200720c */ /* 0x000fe20003fa4070 */
[----:B------:R-:W-:-:S04]  /*2480*/  IMAD.HI.U32 R7, R3, R187, RZ ;  /* 0x000000bb03077227 */ /* 0x000fc800078e00ff */
[----:B------:R-:W-:Y:S02]  /*2490*/  IMAD.MOV R6, RZ, RZ, -R6 ;  /* 0x000000ffff067224 */ /* 0x000fe400078e0a06 */
[--C-:B------:R-:W-:Y:S01]  /*24a0*/  @!P3 IMAD.IADD R159, R159, 0x1, -R2.reuse ;  /* 0x000000019f9fb824 */ /* 0x100fe200078e0a02 */
[----:B------:R-:W-:Y:S01]  /*24b0*/  ISETP.GE.AND P3, PT, R8, RZ, PT ;  /* 0x000000ff0800720c */ /* 0x000fe20003f66270 */
[----:B------:R-:W-:Y:S02]  /*24c0*/  IMAD.MOV R7, RZ, RZ, -R7 ;  /* 0x000000ffff077224 */ /* 0x000fe400078e0a07 */
[C---:B------:R-:W-:Y:S02]  /*24d0*/  IMAD R185, R2.reuse, R6, R185 ;  /* 0x0000000602b97224 */ /* 0x040fe400078e02b9 */
[C---:B------:R-:W-:Y:S02]  /*24e0*/  IMAD R187, R2.reuse, R7, R187 ;  /* 0x0000000702bb7224 */ /* 0x040fe400078e02bb */
[----:B------:R-:W-:Y:S01]  /*24f0*/  @!P2 IMAD.MOV R159, RZ, RZ, -R159 ;  /* 0x000000ffff9fa224 */ /* 0x000fe200078e0a9f */
[----:B------:R-:W-:Y:S01]  /*2500*/  ISETP.GT.U32.AND P2, PT, R2, R185, PT ;  /* 0x000000b90200720c */ /* 0x000fe20003f44070 */
[----:B------:R-:W-:-:S02]  /*2510*/  @!P4 IMAD.IADD R218, R218, 0x1, -R2 ;  /* 0x00000001dadac824 */ /* 0x000fc400078e0a02 */
[----:B------:R-:W-:Y:S01]  /*2520*/  @!P5 IMAD.IADD R183, R183, 0x1, -R2 ;  /* 0x00000001b7b7d824 */ /* 0x000fe200078e0a02 */
[C---:B------:R-:W-:Y:S01]  /*2530*/  ISETP.GT.U32.AND P5, PT, R2.reuse, R187, PT ;  /* 0x000000bb0200720c */ /* 0x040fe20003fa4070 */
[----:B------:R-:W-:Y:S01]  /*2540*/  IMAD.HI.U32 R8, R3, R220, RZ ;  /* 0x000000dc03087227 */ /* 0x000fe200078e00ff */
[----:B------:R-:W-:-:S03]  /*2550*/  ISETP.GT.U32.AND P4, PT, R2, R218, PT ;  /* 0x000000da0200720c */ /* 0x000fc60003f84070 */
[----:B------:R-:W-:Y:S01]  /*2560*/  IMAD.MOV R13, RZ, RZ, -R8 ;  /* 0x000000ffff0d7224 */ /* 0x000fe200078e0a08 */
[----:B------:R-:W-:Y:S01]  /*2570*/  IABS R8, R12 ;  /* 0x0000000c00087213 */ /* 0x000fe20000000000 */
[----:B------:R-:W-:-:S04]  /*2580*/  IMAD.HI.U32 R7, R3, R25, RZ ;  /* 0x0000001903077227 */ /* 0x000fc800078e00ff */
[--C-:B------:R-:W-:Y:S01]  /*2590*/  @!P2 IMAD.IADD R185, R185, 0x1, -R2.reuse ;  /* 0x00000001b9b9a824 */ /* 0x100fe200078e0a02 */
[----:B------:R-:W-:Y:S01]  /*25a0*/  ISETP.GE.AND P2, PT, R20, RZ, PT ;  /* 0x000000ff1400720c */ /* 0x000fe20003f46270 */
[--C-:B------:R-:W-:Y:S01]  /*25b0*/  @!P5 IMAD.IADD R187, R187, 0x1, -R2.reuse ;  /* 0x00000001bbbbd824 */ /* 0x100fe200078e0a02 */
[----:B------:R-:W-:Y:S01]  /*25c0*/  IADD3 R20, R5, 0x12, RZ ;  /* 0x0000001205147810 */ /* 0x000fe20007ffe0ff */
[----:B------:R-:W-:Y:S01]  /*25d0*/  IMAD.HI.U32 R6, R3, R8, RZ ;  /* 0x0000000803067227 */ /* 0x000fe200078e00ff */
[----:B------:R-:W-:Y:S02]  /*25e0*/  ISETP.GT.U32.AND P5, PT, R2, R185, PT ;  /* 0x000000b90200720c */ /* 0x000fe40003fa4070 */
[----:B------:R-:W-:Y:S01]  /*25f0*/  IABS R31, R20 ;  /* 0x00000014001f7213 */ /* 0x000fe20000000000 */
[----:B------:R-:W-:Y:S02]  /*2600*/  @!P4 IMAD.IADD R218, R218, 0x1, -R2 ;  /* 0x00000001dadac824 */ /* 0x000fe400078e0a02 */
[----:B------:R-:W-:-:S02]  /*2610*/  IMAD R220, R2, R13, R220 ;  /* 0x0000000d02dc7224 */ /* 0x000fc400078e02dc */
[----:B------:R-:W-:Y:S02]  /*2620*/  IMAD.MOV R13, RZ, RZ, -R6 ;  /* 0x000000ffff0d7224 */ /* 0x000fe400078e0a06 */
[----:B------:R-:W-:Y:S01]  /*2630*/  @!P6 IMAD.MOV R218, RZ, RZ, -R218 ;  /* 0x000000ffffdae224 */ /* 0x000fe200078e0ada */
[----:B------:R-:W-:Y:S01]  /*2640*/  ISETP.GE.AND P6, PT, R12, RZ, PT ;  /* 0x000000ff0c00720c */ /* 0x000fe20003fc6270 */
[----:B------:R-:W-:Y:S01]  /*2650*/  IMAD.MOV R12, RZ, RZ, -R7 ;  /* 0x000000ffff0c7224 */ /* 0x000fe200078e0a07 */
[C---:B------:R-:W-:Y:S01]  /*2660*/  ISETP.GT.U32.AND P4, PT, R2.reuse, R220, PT ;  /* 0x000000dc0200720c */ /* 0x040fe20003f84070 */
[C---:B------:R-:W-:Y:S01]  /*2670*/  IMAD R7, R2.reuse, R13, R8 ;  /* 0x0000000d02077224 */ /* 0x040fe200078e0208 */
[----:B------:R-:W-:Y:S01]  /*2680*/  IADD3 R13, R5, 0x13, RZ ;  /* 0x00000013050d7810 */ /* 0x000fe20007ffe0ff */
[----:B------:R-:W-:Y:S01]  /*2690*/  @!P0 IMAD.MOV R183, RZ, RZ, -R183 ;  /* 0x000000ffffb78224 */ /* 0x000fe200078e0ab7 */
[C---:B------:R-:W-:Y:S01]  /*26a0*/  ISETP.GT.U32.AND P0, PT, R2.reuse, R187, PT ;  /* 0x000000bb0200720c */ /* 0x040fe20003f04070 */
[----:B------:R-:W-:Y:S01]  /*26b0*/  @!P5 IMAD.IADD R185, R185, 0x1, -R2 ;  /* 0x00000001b9b9d824 */ /* 0x000fe200078e0a02 */
[----:B------:R-:W-:Y:S01]  /*26c0*/  ISETP.GT.U32.AND P5, PT, R2, R7, PT ;  /* 0x000000070200720c */ /* 0x000fe20003fa4070 */
[----:B------:R-:W-:Y:S01]  /*26d0*/  IMAD.HI.U32 R6, R3, R27, RZ ;  /* 0x0000001b03067227 */ /* 0x000fe200078e00ff */
[----:B------:R-:W-:-:S03]  /*26e0*/  IABS R29, R13 ;  /* 0x0000000d001d7213 */ /* 0x000fc60000000000 */
[----:B------:R-:W-:Y:S01]  /*26f0*/  IMAD R25, R2, R12, R25 ;  /* 0x0000000c02197224 */ /* 0x000fe200078e0219 */
[----:B------:R-:W-:Y:S01]  /*2700*/  IADD3 R12, R5, 0x10, RZ ;  /* 0x00000010050c7810 */ /* 0x000fe20007ffe0ff */
[----:B------:R-:W-:Y:S02]  /*2710*/  IMAD.MOV R6, RZ, RZ, -R6 ;  /* 0x000000ffff067224 */ /* 0x000fe400078e0a06 */
[--C-:B------:R-:W-:Y:S01]  /*2720*/  @!P4 IMAD.IADD R220, R220, 0x1, -R2.reuse ;  /* 0x00000001dcdcc824 */ /* 0x100fe200078e0a02 */
[----:B------:R-:W-:Y:S01]  /*2730*/  IABS R39, R12 ;  /* 0x0000000c00277213 */ /* 0x000fe20000000000 */
[--C-:B------:R-:W-:Y:S01]  /*2740*/  @!P0 IMAD.IADD R187, R187, 0x1, -R2.reuse ;  /* 0x00000001bbbb8824 */ /* 0x100fe200078e0a02 */
[C---:B------:R-:W-:Y:S01]  /*2750*/  ISETP.GT.U32.AND P0, PT, R2.reuse, R25, PT ;  /* 0x000000190200720c */ /* 0x040fe20003f04070 */
[C---:B------:R-:W-:Y:S01]  /*2760*/  IMAD R27, R2.reuse, R6, R27 ;  /* 0x00000006021b7224 */ /* 0x040fe200078e021b */
[----:B------:R-:W-:Y:S01]  /*2770*/  ISETP.GT.U32.AND P4, PT, R2, R220, PT ;  /* 0x000000dc0200720c */ /* 0x000fe20003f84070 */
[----:B------:R-:W-:-:S02]  /*2780*/  @!P5 IMAD.IADD R7, R7, 0x1, -R2 ;  /* 0x000000010707d824 */ /* 0x000fc400078e0a02 */
[----:B------:R-:W-:Y:S01]  /*2790*/  @!P3 IMAD.MOV R185, RZ, RZ, -R185 ;  /* 0x000000ffffb9b224 */ /* 0x000fe200078e0ab9 */
[C---:B------:R-:W-:Y:S01]  /*27a0*/  ISETP.GT.U32.AND P5, PT, R2.reuse, R27, PT ;  /* 0x0000001b0200720c */ /* 0x040fe20003fa4070 */
[----:B------:R-:W-:Y:S01]  /*27b0*/  IMAD.HI.U32 R8, R3, R31, RZ ;  /* 0x0000001f03087227 */ /* 0x000fe200078e00ff */
[----:B------:R-:W-:-:S03]  /*27c0*/  ISETP.GT.U32.AND P3, PT, R2, R7, PT ;  /* 0x000000070200720c */ /* 0x000fc60003f64070 */
[----:B------:R-:W-:-:S04]  /*27d0*/  IMAD.HI.U32 R6, R3, R29, RZ ;  /* 0x0000001d03067227 */ /* 0x000fc800078e00ff */
[----:B------:R-:W-:Y:S02]  /*27e0*/  IMAD.MOV R8, RZ, RZ, -R8 ;  /* 0x000000ffff087224 */ /* 0x000fe400078e0a08 */
[----:B------:R-:W-:Y:S02]  /*27f0*/  IMAD.MOV R6, RZ, RZ, -R6 ;  /* 0x000000ffff067224 */ /* 0x000fe400078e0a06 */
[--C-:B------:R-:W-:Y:S01]  /*2800*/  @!P0 IMAD.IADD R25, R25, 0x1, -R2.reuse ;  /* 0x0000000119198824 */ /* 0x100fe200078e0a02 */
[----:B------:R-:W-:Y:S01]  /*2810*/  ISETP.GE.AND P0, PT, R28, RZ, PT ;  /* 0x000000ff1c00720c */ /* 0x000fe20003f06270 */
[C---:B------:R-:W-:Y:S02]  /*2820*/  IMAD R31, R2.reuse, R8, R31 ;  /* 0x00000008021f7224 */ /* 0x040fe400078e021f */
[C---:B------:R-:W-:Y:S02]  /*2830*/  IMAD R29, R2.reuse, R6, R29 ;  /* 0x00000006021d7224 */ /* 0x040fe400078e021d */
[--C-:B------:R-:W-:Y:S01]  /*2840*/  @!P5 IMAD.IADD R27, R27, 0x1, -R2.reuse ;  /* 0x000000011b1bd824 */ /* 0x100fe200078e0a02 */
[----:B------:R-:W1:Y:S01]  /*2850*/  I2F.RP R6, R32 ;  /* 0x0000002000067306 */ /* 0x000e620000209400 */
[----:B------:R-:W-:Y:S01]  /*2860*/  ISETP.GT.U32.AND P5, PT, R2, R25, PT ;  /* 0x000000190200720c */ /* 0x000fe20003fa4070 */
[--C-:B------:R-:W-:Y:S01]  /*2870*/  @!P4 IMAD.IADD R220, R220, 0x1, -R2.reuse ;  /* 0x00000001dcdcc824 */ /* 0x100fe200078e0a02 */
[----:B------:R-:W-:Y:S01]  /*2880*/  ISETP.GE.AND P4, PT, R26, RZ, PT ;  /* 0x000000ff1a00720c */ /* 0x000fe20003f86270 */
[----:B------:R-:W-:Y:S01]  /*2890*/  @!P3 IMAD.IADD R7, R7, 0x1, -R2 ;  /* 0x000000010707b824 */ /* 0x000fe200078e0a02 */
[C---:B------:R-:W-:Y:S01]  /*28a0*/  ISETP.GT.U32.AND P3, PT, R2.reuse, R31, PT ;  /* 0x0000001f0200720c */ /* 0x040fe20003f64070 */
[----:B------:R-:W-:Y:S01]  /*28b0*/  @!P1 IMAD.MOV R187, RZ, RZ, -R187 ;  /* 0x000000ffffbb9224 */ /* 0x000fe200078e0abb */
[----:B------:R-:W-:Y:S01]  /*28c0*/  IADD3 R26, R5, 0x11, RZ ;  /* 0x00000011051a7810 */ /* 0x000fe20007ffe0ff */
[----:B------:R-:W-:Y:S01]  /*28d0*/  @!P2 IMAD.MOV R220, RZ, RZ, -R220 ;  /* 0x000000ffffdca224 */ /* 0x000fe200078e0adc */
[----:B------:R-:W-:Y:S01]  /*28e0*/  ISETP.GT.U32.AND P1, PT, R2, R27, PT ;  /* 0x0000001b0200720c */ /* 0x000fe20003f24070 */
[----:B------:R-:W-:Y:S01]  /*28f0*/  IMAD.HI.U32 R28, R3, R55, RZ ;  /* 0x00000037031c7227 */ /* 0x000fe200078e00ff */
[----:B------:R-:W-:-:S02]  /*2900*/  IABS R37, R26 ;  /* 0x0000001a00257213 */ /* 0x000fc40000000000 */
[----:B------:R-:W-:Y:S01]  /*2910*/  ISETP.GT.U32.AND P2, PT, R2, R29, PT ;  /* 0x0000001d0200720c */ /* 0x000fe20003f44070 */
[--C-:B------:R-:W-:Y:S01]  /*2920*/  @!P5 IMAD.IADD R25, R25, 0x1, -R2.reuse ;  /* 0x000000011919d824 */ /* 0x100fe200078e0a02 */
[----:B------:R-:W-:Y:S01]  /*2930*/  ISETP.GE.AND P5, PT, R13, RZ, PT ;  /* 0x000000ff0d00720c */ /* 0x000fe20003fa6270 */
[----:B------:R-:W-:Y:S01]  /*2940*/  IMAD.HI.U32 R8, R3, R37, RZ ;  /* 0x0000002503087227 */ /* 0x000fe200078e00ff */
[----:B-1----:R-:W1:Y:S03]  /*2950*/  MUFU.RCP R6, R6 ;  /* 0x0000000600067308 */ /* 0x002e660000001000 */
[----:B------:R-:W-:Y:S02]  /*2960*/  IMAD.MOV.U32 R13, RZ, RZ, R7 ;  /* 0x000000ffff0d7224 */ /* 0x000fe400078e0007 */
[----:B------:R-:W-:Y:S02]  /*2970*/  @!P3 IMAD.IADD R31, R31, 0x1, -R2 ;  /* 0x000000011f1fb824 */ /* 0x000fe400078e0a02 */
[----:B------:R-:W-:-:S02]  /*2980*/  IMAD.MOV R8, RZ, RZ, -R8 ;  /* 0x000000ffff087224 */ /* 0x000fc400078e0a08 */
[----:B------:R-:W-:Y:S01]  /*2990*/  @!P6 IMAD.MOV R13, RZ, RZ, -R13 ;  /* 0x000000ffff0de224 */ /* 0x000fe200078e0a0d */
[C---:B------:R-:W-:Y:S01]  /*29a0*/  ISETP.GT.U32.AND P6, PT, R2.reuse, R31, PT ;  /* 0x0000001f0200720c */ /* 0x040fe20003fc4070 */
[----:B------:R-:W-:Y:S02]  /*29b0*/  IMAD R37, R2, R8, R37 ;  /* 0x0000000802257224 */ /* 0x000fe400078e0225 */
[----:B------:R-:W-:Y:S01]  /*29c0*/  IMAD.HI.U32 R8, R3, R39, RZ ;  /* 0x0000002703087227 */ /* 0x000fe200078e00ff */
[----:B-1----:R-:W-:-:S03]  /*29d0*/  IADD3 R6, R6, 0xffffffe, RZ ;  /* 0x0ffffffe06067810 */ /* 0x002fc60007ffe0ff */
[----:B------:R-:W-:Y:S01]  /*29e0*/  @!P1 IMAD.IADD R27, R27, 0x1, -R2 ;  /* 0x000000011b1b9824 */ /* 0x000fe200078e0a02 */
[----:B------:R-:W-:Y:S01]  /*29f0*/  ISETP.GE.AND P1, PT, R20, RZ, PT ;  /* 0x000000ff1400720c */ /* 0x000fe20003f26270 */
[----:B------:R-:W-:Y:S01]  /*2a00*/  IMAD.MOV R20, RZ, RZ, -R8 ;  /* 0x000000ffff147224 */ /* 0x000fe200078e0a08 */
[----:B------:R1:W2:Y:S01]  /*2a10*/  F2I.FTZ.U32.TRUNC.NTZ R7, R6 ;  /* 0x0000000600077305 */ /* 0x0002a2000021f000 */
[----:B------:R-:W-:Y:S01]  /*2a20*/  @!P0 IMAD.MOV R27, RZ, RZ, -R27 ;  /* 0x000000ffff1b8224 */ /* 0x000fe200078e0a1b */
[C---:B------:R-:W-:Y:S01]  /*2a30*/  ISETP.GT.U32.AND P0, PT, R2.reuse, R37, PT ;  /* 0x000000250200720c */ /* 0x040fe20003f04070 */
[----:B------:R-:W-:Y:S01]  /*2a40*/  IMAD R39, R2, R20, R39 ;  /* 0x0000001402277224 */ /* 0x000fe200078e0227 */
[----:B------:R-:W-:Y:S01]  /*2a50*/  IADD3 R8, R5, 0xf, RZ ;  /* 0x0000000f05087810 */ /* 0x000fe20007ffe0ff */
[--C-:B------:R-:W-:Y:S01]  /*2a60*/  @!P2 IMAD.IADD R29, R29, 0x1, -R2.reuse ;  /* 0x000000011d1da824 */ /* 0x100fe200078e0a02 */
[----:B------:R-:W-:Y:S01]  /*2a70*/  ISETP.GE.AND P2, PT, R26, RZ, PT ;  /* 0x000000ff1a00720c */ /* 0x000fe20003f46270 */
[----:B------:R-:W-:Y:S01]  /*2a80*/  @!P6 IMAD.IADD R31, R31, 0x1, -R2 ;  /* 0x000000011f1fe824 */ /* 0x000fe200078e0a02 */
[C---:B------:R-:W-:Y:S01]  /*2a90*/  ISETP.GT.U32.AND P6, PT, R2.reuse, R39, PT ;  /* 0x000000270200720c */ /* 0x040fe20003fc4070 */
[----:B------:R-:W-:Y:S01]  /*2aa0*/  @!P4 IMAD.MOV R25, RZ, RZ, -R25 ;  /* 0x000000ffff19c224 */ /* 0x000fe200078e0a19 */
[----:B------:R-:W-:Y:S01]  /*2ab0*/  ISETP.GT.U32.AND P3, PT, R2, R29, PT ;  /* 0x0000001d0200720c */ /* 0x000fe20003f64070 */
[----:B------:R-:W-:Y:S01]  /*2ac0*/  @!P1 IMAD.MOV R31, RZ, RZ, -R31 ;  /* 0x000000ffff1f9224 */ /* 0x000fe200078e0a1f */
[----:B------:R-:W-:Y:S01]  /*2ad0*/  IABS R20, R8 ;  /* 0x0000000800147213 */ /* 0x000fe20000000000 */
[----:B------:R-:W-:Y:S01]  /*2ae0*/  IMAD.MOV R28, RZ, RZ, -R28 ;  /* 0x000000ffff1c7224 */ /* 0x000fe200078e0a1c */
[----:B-1----:R-:W-:Y:S01]  /*2af0*/  IADD3 R6, R5, 0xe, RZ ;  /* 0x0000000e05067810 */ /* 0x002fe20007ffe0ff */
[--C-:B------:R-:W-:Y:S01]  /*2b00*/  @!P0 IMAD.IADD R37, R37, 0x1, -R2.reuse ;  /* 0x0000000125258824 */ /* 0x100fe200078e0a02 */
[----:B------:R-:W-:Y:S01]  /*2b10*/  ISETP.GE.AND P4, PT, R12, RZ, PT ;  /* 0x000000ff0c00720c */ /* 0x000fe20003f86270 */
[----:B--2---:R-:W-:Y:S01]  /*2b20*/  IMAD.MOV R43, RZ, RZ, -R7 ;  /* 0x000000ffff2b7224 */ /* 0x004fe200078e0a07 */
[----:B------:R-:W-:Y:S01]  /*2b30*/  IABS R26, R6 ;  /* 0x00000006001a7213 */ /* 0x000fe20000000000 */
[----:B------:R-:W-:Y:S01]  /*2b40*/  IMAD R55, R2, R28, R55 ;  /* 0x0000001c02377224 */ /* 0x000fe200078e0237 */
[----:B------:R-:W-:Y:S01]  /*2b50*/  ISETP.GE.AND P0, PT, R6, RZ, PT ;  /* 0x000000ff0600720c */ /* 0x000fe20003f06270 */
[--C-:B------:R-:W-:Y:S01]  /*2b60*/  @!P6 IMAD.IADD R39, R39, 0x1, -R2.reuse ;  /* 0x000000012727e824 */ /* 0x100fe200078e0a02 */
[----:B------:R-:W-:Y:S01]  /*2b70*/  ISETP.GT.U32.AND P6, PT, R2, R37, PT ;  /* 0x000000250200720c */ /* 0x000fe20003fc4070 */
[----:B------:R-:W-:Y:S01]  /*2b80*/  @!P3 IMAD.IADD R29, R29, 0x1, -R2 ;  /* 0x000000011d1db824 */ /* 0x000fe200078e0a02 */
[----:B------:R-:W-:Y:S01]  /*2b90*/  ISETP.GE.AND P3, PT, R8, RZ, PT ;  /* 0x000000ff0800720c */ /* 0x000fe20003f66270 */
[----:B------:R-:W-:Y:S01]  /*2ba0*/  IMAD.HI.U32 R8, R3, R20, RZ ;  /* 0x0000001403087227 */ /* 0x000fe200078e00ff */
[----:B------:R-:W-:-:S03]  /*2bb0*/  IADD3 R28, R5, 0x8, RZ ;  /* 0x00000008051c7810 */ /* 0x000fc60007ffe0ff */
[----:B------:R-:W-:Y:S02]  /*2bc0*/  IMAD.MOV.U32 R6, RZ, RZ, RZ ;  /* 0x000000ffff067224 */ /* 0x000fe400078e00ff */
[----:B------:R-:W-:Y:S02]  /*2bd0*/  IMAD R43, R43, R32, RZ ;  /* 0x000000202b2b7224 */ /* 0x000fe400078e02ff */
[----:B------:R-:W-:Y:S01]  /*2be0*/  IMAD.MOV R45, RZ, RZ, -R8 ;  /* 0x000000ffff2d7224 */ /* 0x000fe200078e0a08 */
[----:B------:R-:W-:Y:S01]  /*2bf0*/  IADD3 R8, R5, 0xd, RZ ;  /* 0x0000000d05087810 */ /* 0x000fe20007ffe0ff */
[----:B------:R-:W-:-:S03]  /*2c00*/  IMAD.HI.U32 R6, R7, R43, R6 ;  /* 0x0000002b07067227 */ /* 0x000fc600078e0006 */
[----:B------:R-:W-:Y:S01]  /*2c10*/  ISETP.GE.AND P1, PT, R8, RZ, PT ;  /* 0x000000ff0800720c */ /* 0x000fe20003f26270 */
[----:B------:R-:W-:Y:S01]  /*2c20*/  IMAD R7, R2, R45, R20 ;  /* 0x0000002d02077224 */ /* 0x000fe200078e0214 */
[----:B------:R-:W-:Y:S01]  /*2c30*/  IADD3 R20, R5, 0xb, RZ ;  /* 0x0000000b05147810 */ /* 0x000fe20007ffe0ff */
[----:B------:R-:W-:Y:S02]  /*2c40*/  @!P6 IMAD.IADD R37, R37, 0x1, -R2 ;  /* 0x000000012525e824 */ /* 0x000fe400078e0a02 */
[----:B------:R-:W-:Y:S01]  /*2c50*/  IMAD.HI.U32 R12, R3, R26, RZ ;  /* 0x0000001a030c7227 */ /* 0x000fe200078e00ff */
[----:B------:R-:W-:-:S03]  /*2c60*/  IABS R51, R20 ;  /* 0x0000001400337213 */ /* 0x000fc60000000000 */
[----:B------:R-:W-:Y:S01]  /*2c70*/  @!P2 IMAD.MOV R37, RZ, RZ, -R37 ;  /* 0x000000ffff25a224 */ /* 0x000fe200078e0a25 */
[C---:B------:R-:W-:Y:S01]  /*2c80*/  ISETP.GT.U32.AND P2, PT, R2.reuse, R7, PT ;  /* 0x000000070200720c */ /* 0x040fe20003f44070 */
[----:B------:R-:W-:Y:S01]  /*2c90*/  IMAD.MOV R47, RZ, RZ, -R12 ;  /* 0x000000ffff2f7224 */ /* 0x000fe200078e0a0c */
[----:B------:R-:W-:Y:S01]  /*2ca0*/  IADD3 R12, R5, 0xc, RZ ;  /* 0x0000000c050c7810 */ /* 0x000fe20007ffe0ff */
[----:B------:R-:W-:Y:S01]  /*2cb0*/  @!P5 IMAD.MOV R29, RZ, RZ, -R29 ;  /* 0x000000ffff1dd224 */ /* 0x000fe200078e0a1d */
[C---:B------:R-:W-:Y:S01]  /*2cc0*/  ISETP.GT.U32.AND P5, PT, R2.reuse, R39, PT ;  /* 0x000000270200720c */ /* 0x040fe20003fa4070 */
[----:B------:R-:W-:Y:S01]  /*2cd0*/  IMAD R45, R2, R47, R26 ;  /* 0x0000002f022d7224 */ /* 0x000fe200078e021a */
[----:B------:R-:W-:Y:S01]  /*2ce0*/  IABS R47, R8 ;  /* 0x00000008002f7213 */ /* 0x000fe20000000000 */
[----:B------:R-:W-:Y:S01]  /*2cf0*/  IMAD.HI.U32 R6, R6, R57, RZ ;  /* 0x0000003906067227 */ /* 0x000fe200078e00ff */
[----:B------:R-:W-:Y:S02]  /*2d00*/  IABS R49, R12 ;  /* 0x0000000c00317213 */ /* 0x000fe40000000000 */
[----:B------:R-:W-:Y:S01]  /*2d10*/  ISETP.GE.AND P6, PT, R12, RZ, PT ;  /* 0x000000ff0c00720c */ /* 0x000fe20003fc6270 */
[----:B------:R-:W-:Y:S01]  /*2d20*/  IMAD.HI.U32 R8, R3, R47, RZ ;  /* 0x0000002f03087227 */ /* 0x000fe200078e00ff */
[----:B------:R-:W-:-:S03]  /*2d30*/  IADD3 R26, R5, 0xa, RZ ;  /* 0x0000000a051a7810 */ /* 0x000fc60007ffe0ff */
[----:B------:R-:W-:Y:S01]  /*2d40*/  @!P2 IMAD.IADD R7, R7, 0x1, -R2 ;  /* 0x000000010707a824 */ /* 0x000fe200078e0a02 */
[----:B------:R-:W-:Y:S01]  /*2d50*/  IABS R53, R26 ;  /* 0x0000001a00357213 */ /* 0x000fe20000000000 */
[----:B------:R-:W-:Y:S02]  /*2d60*/  IMAD.MOV R8, RZ, RZ, -R8 ;  /* 0x000000ffff087224 */ /* 0x000fe400078e0a08 */
[----:B------:R-:W-:Y:S01]  /*2d70*/  IMAD.HI.U32 R12, R3, R49, RZ ;  /* 0x00000031030c7227 */ /* 0x000fe200078e00ff */
[----:B------:R-:W-:-:S03]  /*2d80*/  ISETP.GT.U32.AND P2, PT, R2, R7, PT ;  /* 0x000000070200720c */ /* 0x000fc60003f44070 */
[----:B------:R-:W-:Y:S02]  /*2d90*/  IMAD R47, R2, R8, R47 ;  /* 0x00000008022f7224 */ /* 0x000fe400078e022f */
[----:B------:R-:W-:Y:S02]  /*2da0*/  IMAD.MOV R12, RZ, RZ, -R12 ;  /* 0x000000ffff0c7224 */ /* 0x000fe400078e0a0c */
[----:B------:R-:W-:Y:S01]  /*2db0*/  @!P5 IMAD.IADD R39, R39, 0x1, -R2 ;  /* 0x000000012727d824 */ /* 0x000fe200078e0a02 */
[----:B------:R-:W-:Y:S01]  /*2dc0*/  ISETP.GE.AND P5, PT, R20, RZ, PT ;  /* 0x000000ff1400720c */ /* 0x000fe20003fa6270 */
[----:B------:R-:W-:Y:S02]  /*2dd0*/  IMAD R49, R2, R12, R49 ;  /* 0x0000000c02317224 */ /* 0x000fe400078e0231 */
[----:B------:R-:W-:-:S04]  /*2de0*/  IMAD.HI.U32 R20, R3, R51, RZ ;  /* 0x0000003303147227 */ /* 0x000fc800078e00ff */
[----:B------:R-:W-:Y:S01]  /*2df0*/  @!P2 IMAD.IADD R7, R7, 0x1, -R2 ;  /* 0x000000010707a824 */ /* 0x000fe200078e0a02 */
[----:B------:R-:W-:Y:S01]  /*2e00*/  ISETP.GT.U32.AND P2, PT, R2, R45, PT ;  /* 0x0000002d0200720c */ /* 0x000fe20003f44070 */
[----:B------:R-:W-:Y:S02]  /*2e10*/  IMAD.MOV R20, RZ, RZ, -R20 ;  /* 0x000000ffff147224 */ /* 0x000fe400078e0a14 */
[----:B------:R-:W-:Y:S02]  /*2e20*/  IMAD.MOV.U32 R43, RZ, RZ, R7 ;  /* 0x000000ffff2b7224 */ /* 0x000fe400078e0007 */
[----:B------:R-:W-:Y:S01]  /*2e30*/  @!P4 IMAD.MOV R39, RZ, RZ, -R39 ;  /* 0x000000ffff27c224 */ /* 0x000fe200078e0a27 */
[----:B------:R-:W-:Y:S01]  /*2e40*/  ISETP.GE.AND P4, PT, R26, RZ, PT ;  /* 0x000000ff1a00720c */ /* 0x000fe20003f86270 */
[----:B------:R-:W-:Y:S01]  /*2e50*/  @!P3 IMAD.MOV R43, RZ, RZ, -R43 ;  /* 0x000000ffff2bb224 */ /* 0x000fe200078e0a2b */
[C---:B------:R-:W-:Y:S01]  /*2e60*/  ISETP.GT.U32.AND P3, PT, R2.reuse, R47, PT ;  /* 0x0000002f0200720c */ /* 0x040fe20003f64070 */
[----:B------:R-:W-:Y:S01]  /*2e70*/  IMAD R51, R2, R20, R51 ;  /* 0x0000001402337224 */ /* 0x000fe200078e0233 */
[----:B------:R-:W-:Y:S01]  /*2e80*/  IABS R20, R28 ;  /* 0x0000001c00147213 */ /* 0x000fe20000000000 */
[----:B------:R-:W-:-:S04]  /*2e90*/  IMAD.HI.U32 R26, R3, R53, RZ ;  /* 0x00000035031a7227 */ /* 0x000fc800078e00ff */
[----:B------:R-:W-:Y:S02]  /*2ea0*/  @!P2 IMAD.IADD R45, R45, 0x1, -R2 ;  /* 0x000000012d2da824 */ /* 0x000fe400078e0a02 */
[----:B------:R-:W-:Y:S02]  /*2eb0*/  IMAD.MOV R26, RZ, RZ, -R26 ;  /* 0x000000ffff1a7224 */ /* 0x000fe400078e0a1a */
[----:B------:R-:W-:Y:S01]  /*2ec0*/  IMAD.HI.U32 R8, R3, R59, RZ ;  /* 0x0000003b03087227 */ /* 0x000fe200078e00ff */
[----:B------:R-:W-:-:S03]  /*2ed0*/  ISETP.GT.U32.AND P2, PT, R2, R45, PT ;  /* 0x0000002d0200720c */ /* 0x000fc60003f44070 */
[----:B------:R-:W-:Y:S02]  /*2ee0*/  @!P3 IMAD.IADD R47, R47, 0x1, -R2 ;  /* 0x000000012f2fb824 */ /* 0x000fe400078e0a02 */
[C---:B------:R-:W-:Y:S02]  /*2ef0*/  IMAD R53, R2.reuse, R26, R53 ;  /* 0x0000001a02357224 */ /* 0x040fe400078e0235 */
[----:B------:R-:W-:Y:S01]  /*2f00*/  IMAD.HI.U32 R7, R3, R20, RZ ;  /* 0x0000001403077227 */ /* 0x000fe200078e00ff */
[----:B------:R-:W-:-:S03]  /*2f10*/  ISETP.GT.U32.AND P3, PT, R2, R47, PT ;  /* 0x0000002f0200720c */ /* 0x000fc60003f64070 */
[----:B------:R-:W-:Y:S02]  /*2f20*/  IMAD.MOV R26, RZ, RZ, -R8 ;  /* 0x000000ffff1a7224 */ /* 0x000fe400078e0a08 */
[----:B------:R-:W-:Y:S01]  /*2f30*/  @!P2 IMAD.IADD R45, R45, 0x1, -R2 ;  /* 0x000000012d2da824 */ /* 0x000fe200078e0a02 */
[C---:B------:R-:W-:Y:S01]  /*2f40*/  ISETP.GT.U32.AND P2, PT, R2.reuse, R49, PT ;  /* 0x000000310200720c */ /* 0x040fe20003f44070 */
[----:B------:R-:W-:Y:S02]  /*2f50*/  IMAD.MOV R7, RZ, RZ, -R7 ;  /* 0x000000ffff077224 */ /* 0x000fe400078e0a07 */
[C---:B------:R-:W-:Y:S01]  /*2f60*/  IMAD R59, R2.reuse, R26, R59 ;  /* 0x0000001a023b7224 */ /* 0x040fe200078e023b */
[----:B------:R-:W-:Y:S01]  /*2f70*/  IADD3 R26, R5, 0x3, RZ ;  /* 0x00000003051a7810 */ /* 0x000fe20007ffe0ff */
[C---:B------:R-:W-:Y:S02]  /*2f80*/  IMAD R7, R2.reuse, R7, R20 ;  /* 0x0000000702077224 */ /* 0x040fe400078e0214 */
[--C-:B------:R-:W-:Y:S01]  /*2f90*/  @!P3 IMAD.IADD R47, R47, 0x1, -R2.reuse ;  /* 0x000000012f2fb824 */ /* 0x100fe200078e0a02 */
[C---:B------:R-:W-:Y:S01]  /*2fa0*/  ISETP.GT.U32.AND P3, PT, R2.reuse, R51, PT ;  /* 0x000000330200720c */ /* 0x040fe20003f64070 */
[----:B------:R-:W-:Y:S01]  /*2fb0*/  @!P0 IMAD.MOV R45, RZ, RZ, -R45 ;  /* 0x000000ffff2d8224 */ /* 0x000fe200078e0a2d */
[C---:B------:R-:W-:Y:S01]  /*2fc0*/  ISETP.GT.U32.AND P0, PT, R2.reuse, R53, PT ;  /* 0x000000350200720c */ /* 0x040fe20003f04070 */
[----:B------:R-:W-:Y:S01]  /*2fd0*/  @!P1 IMAD.MOV R47, RZ, RZ, -R47 ;  /* 0x000000ffff2f9224 */ /* 0x000fe200078e0a2f */
[----:B------:R-:W-:Y:S01]  /*2fe0*/  ISETP.GT.U32.AND P1, PT, R2, R55, PT ;  /* 0x000000370200720c */ /* 0x000fe20003f24070 */
[----:B------:R-:W-:Y:S01]  /*2ff0*/  @!P2 IMAD.IADD R49, R49, 0x1, -R2 ;  /* 0x000000013131a824 */ /* 0x000fe200078e0a02 */
[----:B------:R-:W-:Y:S01]  /*3000*/  IABS R67, R26 ;  /* 0x0000001a00437213 */ /* 0x000fe20000000000 */
[----:B------:R-:W-:-:S03]  /*3010*/  IMAD.HI.U32 R12, R3, R63, RZ ;  /* 0x0000003f030c7227 */ /* 0x000fc600078e00ff */
[----:B------:R-:W-:Y:S01]  /*3020*/  ISETP.GT.U32.AND P2, PT, R2, R49, PT ;  /* 0x000000310200720c */ /* 0x000fe20003f44070 */
[----:B------:R-:W-:-:S04]  /*3030*/  IMAD.HI.U32 R8, R3, R61, RZ ;  /* 0x0000003d03087227 */ /* 0x000fc800078e00ff */
[----:B------:R-:W-:Y:S01]  /*3040*/  @!P3 IMAD.IADD R51, R51, 0x1, -R2 ;  /* 0x000000013333b824 */ /* 0x000fe200078e0a02 */
[C---:B------:R-:W-:Y:S01]  /*3050*/  ISETP.GT.U32.AND P3, PT, R2.reuse, R59, PT ;  /* 0x0000003b0200720c */ /* 0x040fe20003f64070 */
[----:B------:R-:W-:Y:S02]  /*3060*/  IMAD.MOV R12, RZ, RZ, -R12 ;  /* 0x000000ffff0c7224 */ /* 0x000fe400078e0a0c */
[--C-:B------:R-:W-:Y:S01]  /*3070*/  @!P0 IMAD.IADD R53, R53, 0x1, -R2.reuse ;  /* 0x0000000135358824 */ /* 0x100fe200078e0a02 */
[C---:B------:R-:W-:Y:S01]  /*3080*/  ISETP.GT.U32.AND P0, PT, R2.reuse, R51, PT ;  /* 0x000000330200720c */ /* 0x040fe20003f04070 */
[--C-:B------:R-:W-:Y:S02]  /*3090*/  @!P1 IMAD.IADD R55, R55, 0x1, -R2.reuse ;  /* 0x0000000137379824 */ /* 0x100fe400078e0a02 */
[----:B------:R-:W-:Y:S01]  /*30a0*/  @!P2 IMAD.IADD R49, R49, 0x1, -R2 ;  /* 0x000000013131a824 */ /* 0x000fe200078e0a02 */
[C---:B------:R-:W-:Y:S01]  /*30b0*/  ISETP.GT.U32.AND P2, PT, R2.reuse, R7, PT ;  /* 0x000000070200720c */ /* 0x040fe20003f44070 */
[----:B------:R-:W-:Y:S01]  /*30c0*/  IMAD.HI.U32 R20, R3, R65, RZ ;  /* 0x0000004103147227 */ /* 0x000fe200078e00ff */
[----:B------:R-:W-:-:S03]  /*30d0*/  ISETP.GT.U32.AND P1, PT, R2, R53, PT ;  /* 0x000000350200720c */ /* 0x000fc60003f24070 */
[----:B------:R-:W-:Y:S02]  /*30e0*/  @!P3 IMAD.IADD R59, R59, 0x1, -R2 ;  /* 0x000000013b3bb824 */ /* 0x000fe400078e0a02 */
[----:B------:R-:W-:Y:S02]  /*30f0*/  IMAD.MOV R8, RZ, RZ, -R8 ;  /* 0x000000ffff087224 */ /* 0x000fe400078e0a08 */
[C---:B------:R-:W-:Y:S01]  /*3100*/  IMAD R63, R2.reuse, R12, R63 ;  /* 0x0000000c023f7224 */ /* 0x040fe200078e023f */
[----:B------:R-:W-:Y:S01]  /*3110*/  ISETP.GT.U32.AND P3, PT, R2, R59, PT ;  /* 0x0000003b0200720c */ /* 0x000fe20003f64070 */
[----:B------:R-:W-:-:S04]  /*3120*/  IMAD.HI.U32 R12, R3, R69, RZ ;  /* 0x00000045030c7227 */ /* 0x000fc800078e00ff */
[----:B------:R-:W-:Y:S01]  /*3130*/  @!P2 IMAD.IADD R7, R7, 0x1, -R2 ;  /* 0x000000010707a824 */ /* 0x000fe200078e0a02 */
[C---:B------:R-:W-:Y:S01]  /*3140*/  ISETP.GT.U32.AND P2, PT, R2.reuse, R55, PT ;  /* 0x000000370200720c */ /* 0x040fe20003f44070 */
[----:B------:R-:W-:Y:S02]  /*3150*/  @!P6 IMAD.MOV R49, RZ, RZ, -R49 ;  /* 0x000000ffff31e224 */ /* 0x000fe400078e0a31 */
[C---:B------:R-:W-:Y:S01]  /*3160*/  IMAD R61, R2.reuse, R8, R61 ;  /* 0x00000008023d7224 */ /* 0x040fe200078e023d */
[----:B------:R-:W-:Y:S01]  /*3170*/  ISETP.GT.U32.AND P6, PT, R2, R7, PT ;  /* 0x000000070200720c */ /* 0x000fe20003fc4070 */
[----:B------:R-:W-:Y:S02]  /*3180*/  IMAD.MOV R20, RZ, RZ, -R20 ;  /* 0x000000ffff147224 */ /* 0x000fe400078e0a14 */
[----:B------:R-:W-:-:S04]  /*3190*/  IMAD.HI.U32 R8, R3, R67, RZ ;  /* 0x0000004303087227 */ /* 0x000fc800078e00ff */
[----:B------:R-:W-:Y:S02]  /*31a0*/  IMAD.MOV R12, RZ, RZ, -R12 ;  /* 0x000000ffff0c7224 */ /* 0x000fe400078e0a0c */
[C---:B------:R-:W-:Y:S02]  /*31b0*/  IMAD R65, R2.reuse, R20, R65 ;  /* 0x0000001402417224 */ /* 0x040fe400078e0241 */
[----:B------:R-:W-:Y:S02]  /*31c0*/  IMAD.MOV R20, RZ, RZ, -R8 ;  /* 0x000000ffff147224 */ /* 0x000fe400078e0a08 */
[C---:B------:R-:W-:Y:S02]  /*31d0*/  IMAD R69, R2.reuse, R12, R69 ;  /* 0x0000000c02457224 */ /* 0x040fe400078e0245 */
[----:B------:R-:W-:Y:S01]  /*31e0*/  IMAD R67, R2, R20, R67 ;  /* 0x0000001402437224 */ /* 0x000fe200078e0243 */
[----:B------:R-:W-:Y:S01]  /*31f0*/  LOP3.LUT R20, R4, 0x16, RZ, 0xfc, !PT ;  /* 0x0000001604147812 */ /* 0x000fe200078efcff */
[--C-:B------:R-:W-:Y:S01]  /*3200*/  @!P0 IMAD.IADD R51, R51, 0x1, -R2.reuse ;  /* 0x0000000133338824 */ /* 0x100fe200078e0a02 */
[C---:B------:R-:W-:Y:S01]  /*3210*/  ISETP.GT.U32.AND P0, PT, R2.reuse, R61, PT ;  /* 0x0000003d0200720c */ /* 0x040fe20003f04070 */
[----:B------:R-:W-:Y:S01]  /*3220*/  @!P3 IMAD.IADD R59, R59, 0x1, -R2 ;  /* 0x000000013b3bb824 */ /* 0x000fe200078e0a02 */
[----:B------:R-:W-:Y:S01]  /*3230*/  ISETP.GT.U32.AND P3, PT, R2, R69, PT ;  /* 0x000000450200720c */ /* 0x000fe20003f64070 */
[----:B------:R-:W-:-:S04]  /*3240*/  IMAD.HI.U32 R8, R3, R71, RZ ;  /* 0x0000004703087227 */ /* 0x000fc800078e00ff */
[----:B------:R-:W-:-:S04]  /*3250*/  IMAD.HI.U32 R3, R3, R73, RZ ;  /* 0x0000004903037227 */ /* 0x000fc800078e00ff */
[--C-:B------:R-:W-:Y:S01]  /*3260*/  @!P1 IMAD.IADD R53, R53, 0x1, -R2.reuse ;  /* 0x0000000135359824 */ /* 0x100fe200078e0a02 */
[C---:B------:R-:W-:Y:S01]  /*3270*/  ISETP.GT.U32.AND P1, PT, R2.reuse, R63, PT ;  /* 0x0000003f0200720c */ /* 0x040fe20003f24070 */
[--C-:B------:R-:W-:Y:S01]  /*3280*/  @!P2 IMAD.IADD R55, R55, 0x1, -R2.reuse ;  /* 0x000000013737a824 */ /* 0x100fe200078e0a02 */
[C---:B------:R-:W-:Y:S01]  /*3290*/  ISETP.GT.U32.AND P2, PT, R2.reuse, R65, PT ;  /* 0x000000410200720c */ /* 0x040fe20003f44070 */
[----:B------:R-:W-:Y:S01]  /*32a0*/  @!P6 IMAD.IADD R7, R7, 0x1, -R2 ;  /* 0x000000010707e824 */ /* 0x000fe200078e0a02 */
[C---:B------:R-:W-:Y:S01]  /*32b0*/  ISETP.GT.U32.AND P6, PT, R2.reuse, R67, PT ;  /* 0x000000430200720c */ /* 0x040fe20003fc4070 */
[----:B------:R-:W-:Y:S02]  /*32c0*/  IMAD.MOV R8, RZ, RZ, -R8 ;  /* 0x000000ffff087224 */ /* 0x000fe400078e0a08 */
[----:B------:R-:W-:Y:S02]  /*32d0*/  IMAD.MOV R3, RZ, RZ, -R3 ;  /* 0x000000ffff037224 */ /* 0x000fe400078e0a03 */
[----:B------:R-:W-:-:S02]  /*32e0*/  IMAD R71, R2, R8, R71 ;  /* 0x0000000802477224 */ /* 0x000fc400078e0247 */
[C---:B------:R-:W-:Y:S02]  /*32f0*/  IMAD R73, R2.reuse, R3, R73 ;  /* 0x0000000302497224 */ /* 0x040fe400078e0249 */
[--C-:B------:R-:W-:Y:S01]  /*3300*/  @!P0 IMAD.IADD R61, R61, 0x1, -R2.reuse ;  /* 0x000000013d3d8824 */ /* 0x100fe200078e0a02 */
[C---:B------:R-:W-:Y:S01]  /*3310*/  ISETP.GT.U32.AND P0, PT, R2.reuse, R71, PT ;  /* 0x000000470200720c */ /* 0x040fe20003f04070 */
[--C-:B------:R-:W-:Y:S01]  /*3320*/  @!P3 IMAD.IADD R69, R69, 0x1, -R2.reuse ;  /* 0x000000014545b824 */ /* 0x100fe200078e0a02 */
[----:B------:R-:W-:Y:S01]  /*3330*/  ISETP.GT.U32.AND P3, PT, R2, R73, PT ;  /* 0x000000490200720c */ /* 0x000fe20003f64070 */
[--C-:B------:R-:W-:Y:S01]  /*3340*/  @!P1 IMAD.IADD R63, R63, 0x1, -R2.reuse ;  /* 0x000000013f3f9824 */ /* 0x100fe200078e0a02 */
[----:B------:R-:W-:Y:S01]  /*3350*/  ISETP.GE.AND P1, PT, R34, RZ, PT ;  /* 0x000000ff2200720c */ /* 0x000fe20003f26270 */
[--C-:B------:R-:W-:Y:S01]  /*3360*/  @!P2 IMAD.IADD R65, R65, 0x1, -R2.reuse ;  /* 0x000000014141a824 */ /* 0x100fe200078e0a02 */
[----:B------:R-:W-:Y:S01]  /*3370*/  ISETP.GE.AND P2, PT, R28, RZ, PT ;  /* 0x000000ff1c00720c */ /* 0x000fe20003f46270 */
[----:B------:R-:W-:Y:S01]  /*3380*/  @!P6 IMAD.IADD R67, R67, 0x1, -R2 ;  /* 0x000000014343e824 */ /* 0x000fe200078e0a02 */
[----:B------:R-:W-:Y:S01]  /*3390*/  ISETP.GE.AND P6, PT, R40, RZ, PT ;  /* 0x000000ff2800720c */ /* 0x000fe20003fc6270 */
[----:B------:R-:W-:Y:S01]  /*33a0*/  IMAD.MOV R6, RZ, RZ, -R6 ;  /* 0x000000ffff067224 */ /* 0x000fe200078e0a06 */
[----:B------:R-:W-:Y:S01]  /*33b0*/  LOP3.LUT R40, R4, 0x2e, RZ, 0xfc, !PT ;  /* 0x0000002e04287812 */ /* 0x000fe200078efcff */
[----:B------:R-:W-:Y:S01]  /*33c0*/  @!P4 IMAD.MOV R53, RZ, RZ, -R53 ;  /* 0x000000ffff35c224 */ /* 0x000fe200078e0a35 */
[----:B------:R-:W-:Y:S01]  /*33d0*/  ISETP.GT.U32.AND P4, PT, R2, R63, PT ;  /* 0x0000003f0200720c */ /* 0x000fe20003f84070 */
[----:B------:R-:W-:Y:S01]  /*33e0*/  IMAD R3, R32, R6, R57 ;  /* 0x0000000620037224 */ /* 0x000fe200078e0239 */
[----:B------:R-:W-:Y:S01]  /*33f0*/  LOP3.LUT R6, R52, 0x7, RZ, 0xc0, !PT ;  /* 0x0000000734067812 */ /* 0x000fe200078ec0ff */
[--C-:B------:R-:W-:Y:S01]  /*3400*/  @!P0 IMAD.IADD R71, R71, 0x1, -R2.reuse ;  /* 0x0000000147478824 */ /* 0x100fe200078e0a02 */
[----:B------:R-:W-:Y:S01]  /*3410*/  ISETP.GT.U32.AND P0, PT, R2, R61, PT ;  /* 0x0000003d0200720c */ /* 0x000fe20003f04070 */
[----:B------:R-:W-:Y:S01]  /*3420*/  IMAD.MOV.U32 R57, RZ, RZ, R7 ;  /* 0x000000ffff397224 */ /* 0x000fe200078e0007 */
[C---:B------:R-:W-:Y:S01]  /*3430*/  LOP3.LUT R34, R4.reuse, 0x28, RZ, 0xfc, !PT ;  /* 0x0000002804227812 */ /* 0x040fe200078efcff */
[--C-:B------:R-:W-:Y:S01]  /*3440*/  @!P3 IMAD.IADD R73, R73, 0x1, -R2.reuse ;  /* 0x000000014949b824 */ /* 0x100fe200078e0a02 */
[----:B------:R-:W-:Y:S01]  /*3450*/  LOP3.LUT R28, R4, 0x20, RZ, 0xfc, !PT ;  /* 0x00000020041c7812 */ /* 0x000fe200078efcff */
[----:B------:R-:W-:Y:S01]  /*3460*/  @!P5 IMAD.MOV R51, RZ, RZ, -R51 ;  /* 0x000000ffff33d224 */ /* 0x000fe200078e0a33 */
[C---:B------:R-:W-:Y:S01]  /*3470*/  ISETP.GT.U32.AND P5, PT, R2.reuse, R65, PT ;  /* 0x000000410200720c */ /* 0x040fe20003fa4070 */
[----:B------:R-:W-:Y:S01]  /*3480*/  @!P1 IMAD.MOV R55, RZ, RZ, -R55 ;  /* 0x000000ffff379224 */ /* 0x000fe200078e0a37 */
[C---:B------:R-:W-:Y:S01]  /*3490*/  ISETP.GT.U32.AND P1, PT, R2.reuse, R67, PT ;  /* 0x000000430200720c */ /* 0x040fe20003f24070 */
[----:B------:R-:W-:Y:S01]  /*34a0*/  @!P2 IMAD.MOV R57, RZ, RZ, -R57 ;  /* 0x000000ffff39a224 */ /* 0x000fe200078e0a39 */
[C---:B------:R-:W-:Y:S01]  /*34b0*/  ISETP.GT.U32.AND P2, PT, R2.reuse, R69, PT ;  /* 0x000000450200720c */ /* 0x040fe20003f44070 */
[----:B------:R-:W-:Y:S01]  /*34c0*/  @!P6 IMAD.MOV R59, RZ, RZ, -R59 ;  /* 0x000000ffff3be224 */ /* 0x000fe200078e0a3b */
[C---:B------:R-:W-:Y:S01]  /*34d0*/  ISETP.GT.U32.AND P6, PT, R2.reuse, R71, PT ;  /* 0x000000470200720c */ /* 0x040fe20003fc4070 */
[--C-:B------:R-:W-:Y:S01]  /*34e0*/  @!P4 IMAD.IADD R63, R63, 0x1, -R2.reuse ;  /* 0x000000013f3fc824 */ /* 0x100fe200078e0a02 */
[----:B------:R-:W-:Y:S01]  /*34f0*/  ISETP.GT.U32.AND P3, PT, R2, R73, PT ;  /* 0x000000490200720c */ /* 0x000fe20003f64070 */
[--C-:B------:R-:W-:Y:S01]  /*3500*/  @!P0 IMAD.IADD R61, R61, 0x1, -R2.reuse ;  /* 0x000000013d3d8824 */ /* 0x100fe200078e0a02 */
[----:B------:R-:W-:Y:S01]  /*3510*/  ISETP.GT.U32.AND P4, PT, R32, R3, PT ;  /* 0x000000032000720c */ /* 0x000fe20003f84070 */
[----:B------:R-:W-:Y:S01]  /*3520*/  IMAD R7, R6, 0x110, RZ ;  /* 0x0000011006077824 */ /* 0x000fe200078e02ff */
[----:B------:R-:W-:Y:S01]  /*3530*/  ISETP.GE.AND P0, PT, R42, RZ, PT ;  /* 0x000000ff2a00720c */ /* 0x000fe20003f06270 */
[--C-:B------:R-:W-:Y:S01]  /*3540*/  @!P5 IMAD.IADD R65, R65, 0x1, -R2.reuse ;  /* 0x000000014141d824 */ /* 0x100fe200078e0a02 */
[----:B------:R-:W-:Y:S01]  /*3550*/  ISETP.GE.AND P5, PT, R44, RZ, PT ;  /* 0x000000ff2c00720c */ /* 0x000fe20003fa6270 */
[--C-:B------:R-:W-:Y:S01]  /*3560*/  @!P1 IMAD.IADD R67, R67, 0x1, -R2.reuse ;  /* 0x0000000143439824 */ /* 0x100fe200078e0a02 */
[----:B------:R-:W-:Y:S01]  /*3570*/  ISETP.GE.AND P1, PT, R46, RZ, PT ;  /* 0x000000ff2e00720c */ /* 0x000fe20003f26270 */
[--C-:B------:R-:W-:Y:S01]  /*3580*/  @!P2 IMAD.IADD R69, R69, 0x1, -R2.reuse ;  /* 0x000000014545a824 */ /* 0x100fe200078e0a02 */
[----:B------:R-:W-:Y:S01]  /*3590*/  ISETP.GE.AND P2, PT, R26, RZ, PT ;  /* 0x000000ff1a00720c */ /* 0x000fe20003f46270 */
[--C-:B------:R-:W-:Y:S01]  /*35a0*/  @!P6 IMAD.IADD R71, R71, 0x1, -R2.reuse ;  /* 0x000000014747e824 */ /* 0x100fe200078e0a02 */
[----:B------:R-:W-:Y:S01]  /*35b0*/  ISETP.GE.AND P6, PT, R48, RZ, PT ;  /* 0x000000ff3000720c */ /* 0x000fe20003fc6270 */
[----:B------:R-:W-:Y:S01]  /*35c0*/  @!P3 IMAD.IADD R73, R73, 0x1, -R2 ;  /* 0x000000014949b824 */ /* 0x000fe200078e0a02 */
[----:B------:R-:W-:Y:S01]  /*35d0*/  ISETP.NE.U32.AND P3, PT, R56, RZ, PT ;  /* 0x000000ff3800720c */ /* 0x000fe20003f65070 */
[----:B------:R-:W-:Y:S01]  /*35e0*/  IMAD.SHL.U32 R2, R52, 0x2, RZ ;  /* 0x0000000234027824 */ /* 0x000fe200078e00ff */
[----:B------:R-:W-:Y:S01]  /*35f0*/  LOP3.LUT R42, R4, 0x30, RZ, 0xfc, !PT ;  /* 0x00000030042a7812 */ /* 0x000fe200078efcff */
[----:B------:R-:W-:Y:S01]  /*3600*/  @!P4 IMAD.IADD R3, R3, 0x1, -R32 ;  /* 0x000000010303c824 */ /* 0x000fe200078e0a20 */
[----:B------:R-:W-:Y:S01]  /*3610*/  SEL R75, RZ, 0x90, !P3 ;  /* 0x00000090ff4b7807 */ /* 0x000fe20005800000 */
[----:B------:R-:W-:Y:S01]  /*3620*/  IMAD R12, R6, 0x90, RZ ;  /* 0x00000090060c7824 */ /* 0x000fe200078e02ff */
[----:B------:R-:W-:Y:S01]  /*3630*/  LOP3.LUT R79, R7, 0x30, R2, 0x78, !PT ;  /* 0x00000030074f7812 */ /* 0x000fe200078e7802 */
[----:B------:R-:W-:Y:S01]  /*3640*/  @!P0 IMAD.MOV R61, RZ, RZ, -R61 ;  /* 0x000000ffff3d8224 */ /* 0x000fe200078e0a3d */
[----:B------:R-:W-:Y:S01]  /*3650*/  LOP3.LUT R2, R2, 0x10, RZ, 0xc0, !PT ;  /* 0x0000001002027812 */ /* 0x000fe200078ec0ff */
[----:B------:R-:W-:Y:S01]  /*3660*/  IMAD.SHL.U32 R8, R52, 0x40, RZ ;  /* 0x0000004034087824 */ /* 0x000fe200078e00ff */
[----:B------:R-:W-:Y:S01]  /*3670*/  ISETP.GT.U32.AND P3, PT, R32, R3, PT ;  /* 0x000000032000720c */ /* 0x000fe20003f64070 */
[----:B------:R-:W-:Y:S01]  /*3680*/  @!P5 IMAD.MOV R63, RZ, RZ, -R63 ;  /* 0x000000ffff3fd224 */ /* 0x000fe200078e0a3f */
[----:B------:R-:W-:Y:S01]  /*3690*/  LEA.HI R77, R56, R2, RZ, 0x1f ;  /* 0x00000002384d7211 */ /* 0x000fe200078ff8ff */
[----:B------:R-:W-:Y:S01]  /*36a0*/  @!P1 IMAD.MOV R65, RZ, RZ, -R65 ;  /* 0x000000ffff419224 */ /* 0x000fe200078e0a41 */
[----:B------:R-:W-:Y:S01]  /*36b0*/  ISETP.NE.AND P0, PT, RZ, c[0x0][0x17c], PT ;  /* 0x00005f00ff007a0c */ /* 0x000fe20003f05270 */
[----:B------:R-:W-:Y:S01]  /*36c0*/  @!P2 IMAD.MOV R67, RZ, RZ, -R67 ;  /* 0x000000ffff43a224 */ /* 0x000fe200078e0a43 */
[----:B------:R-:W-:Y:S01]  /*36d0*/  LOP3.LUT R77, R12, R77, RZ, 0x3c, !PT ;  /* 0x0000004d0c4d7212 */ /* 0x000fe200078e3cff */
[----:B------:R-:W-:Y:S01]  /*36e0*/  @!P6 IMAD.MOV R69, RZ, RZ, -R69 ;  /* 0x000000ffff45e224 */ /* 0x000fe200078e0a45 */
[----:B------:R-:W-:Y:S01]  /*36f0*/  LOP3.LUT R12, RZ, c[0x0][0x17c], RZ, 0x33, !PT ;  /* 0x00005f00ff0c7a12 */ /* 0x000fe200078e33ff */
[----:B------:R-:W-:Y:S01]  /*3700*/  IMAD.SHL.U32 R6, R0, 0x2, RZ ;  /* 0x0000000200067824 */ /* 0x000fe200078e00ff */
[----:B------:R-:W-:Y:S01]  /*3710*/  ISETP.GE.AND P4, PT, R50, RZ, PT ;  /* 0x000000ff3200720c */ /* 0x000fe20003f86270 */
[----:B------:R-:W-:Y:S01]  /*3720*/  IMAD R20, R20, c[0x0][0x188], RZ ;  /* 0x0000620014147a24 */ /* 0x000fe200078e02ff */
[C---:B------:R-:W-:Y:S01]  /*3730*/  SEL R2, R12.reuse, R9, !P0 ;  /* 0x000000090c027207 */ /* 0x040fe20004000000 */
[----:B------:R-:W-:Y:S01]  /*3740*/  @!P3 IMAD.IADD R3, R3, 0x1, -R32 ;  /* 0x000000010303b824 */ /* 0x000fe200078e0a20 */
[----:B------:R-:W-:Y:S01]  /*3750*/  SEL R9, R12, R11, !P0 ;  /* 0x0000000b0c097207 */ /* 0x000fe20004000000 */
[----:B------:R-:W-:Y:S01]  /*3760*/  IMAD R11, R4, c[0x0][0x188], RZ ;  /* 0x00006200040b7a24 */ /* 0x000fe200078e02ff */
[----:B------:R-:W-:Y:S01]  /*3770*/  SEL R188, R12, R13, !P0 ;  /* 0x0000000d0cbc7207 */ /* 0x000fe20004000000 */
[C---:B------:R-:W-:Y:S01]  /*3780*/  IMAD R13, R124.reuse, c[0x0][0x18c], RZ ;  /* 0x000063007c0d7a24 */ /* 0x040fe200078e02ff */
[----:B------:R-:W-:Y:S01]  /*3790*/  ISETP.GE.AND P3, PT, R5, RZ, PT ;  /* 0x000000ff0500720c */ /* 0x000fe20003f66270 */
[----:B------:R-:W-:Y:S01]  /*37a0*/  IMAD.SHL.U32 R11, R124, 0x2, RZ ;  /* 0x000000027c0b7824 */ /* 0x000fe200078e00ff */
[----:B------:R-:W-:Y:S01]  /*37b0*/  SHF.R.S32.HI R7, RZ, 0x1f, R38 ;  /* 0x0000001fff077819 */ /* 0x000fe20000011426 */
[----:B------:R-:W-:Y:S01]  /*37c0*/  IMAD R124, R119, c[0x0][0x188], RZ ;  /* 0x00006200777c7a24 */ /* 0x000fe200078e02ff */
[----:B------:R-:W-:Y:S01]  /*37d0*/  SEL R230, R12, R63, !P0 ;  /* 0x0000003f0ce67207 */ /* 0x000fe20004000000 */
[----:B------:R-:W-:Y:S01]  /*37e0*/  IMAD R119, R118, c[0x0][0x188], RZ ;  /* 0x0000620076777a24 */ /* 0x000fe200078e02ff */
[----:B------:R-:W-:Y:S01]  /*37f0*/  LEA.HI R38, R7, R38, RZ, 0x7 ;  /* 0x0000002607267211 */ /* 0x000fe200078f38ff */
[----:B------:R-:W-:Y:S01]  /*3800*/  IMAD R118, R117, c[0x0][0x188], RZ ;  /* 0x0000620075767a24 */ /* 0x000fe200078e02ff */
[--C-:B------:R-:W-:Y:S01]  /*3810*/  LOP3.LUT R7, R79, 0x800, R8.reuse, 0xf8, !PT ;  /* 0x000008004f077812 */ /* 0x100fe200078ef808 */
[----:B------:R-:W-:Y:S01]  /*3820*/  IMAD R117, R116, c[0x0][0x188], RZ ;  /* 0x0000620074757a24 */ /* 0x000fe200078e02ff */
[----:B------:R-:W-:Y:S01]  /*3830*/  LOP3.LUT R79, R4, 0x4e, RZ, 0xfc, !PT ;  /* 0x0000004e044f7812 */ /* 0x000fe200078efcff */
[----:B------:R-:W-:Y:S01]  /*3840*/  IMAD R116, R111, c[0x0][0x188], RZ ;  /* 0x000062006f747a24 */ /* 0x000fe200078e02ff */
[----:B------:R-:W-:Y:S01]  /*3850*/  LOP3.LUT R8, R77, 0x400, R8, 0xf8, !PT ;  /* 0x000004004d087812 */ /* 0x000fe200078ef808 */
[----:B------:R-:W-:Y:S01]  /*3860*/  IMAD R111, R110, c[0x0][0x188], RZ ;  /* 0x000062006e6f7a24 */ /* 0x000fe200078e02ff */
[----:B------:R-:W-:Y:S01]  /*3870*/  LOP3.LUT R77, R4, 0x4a, RZ, 0xfc, !PT ;  /* 0x0000004a044d7812 */ /* 0x000fe200078efcff */
[----:B------:R-:W-:Y:S01]  /*3880*/  IMAD R110, R109, c[0x0][0x188], RZ ;  /* 0x000062006d6e7a24 */ /* 0x000fe200078e02ff */
[----:B------:R-:W-:Y:S01]  /*3890*/  SEL R0, R12, R10, !P0 ;  /* 0x0000000a0c007207 */ /* 0x000fe20004000000 */
[----:B------:R-:W-:Y:S01]  /*38a0*/  IMAD R109, R108, c[0x0][0x188], RZ ;  /* 0x000062006c6d7a24 */ /* 0x000fe200078e02ff */
[C---:B------:R-:W-:Y:S01]  /*38b0*/  SEL R35, R12.reuse, R35, !P0 ;  /* 0x000000230c237207 */ /* 0x040fe20004000000 */
        /* <DEDUP_REMOVED lines=20> */
[----:B------:R-:W-:Y:S01]  /*3a00*/  @!P4 IMAD.MOV R71, RZ, RZ, -R71 ;  /* 0x000000ffff47c224 */ /* 0x000fe200078e0a47 */
[C---:B------:R-:W-:Y:S01]  /*3a10*/  SEL R30, R12.reuse, R30, !P0 ;  /* 0x0000001e0c1e7207 */ /* 0x040fe20004000000 */
[----:B------:R-:W-:Y:S01]  /*3a20*/  @!P3 IMAD.MOV R73, RZ, RZ, -R73 ;  /* 0x000000ffff49b224 */ /* 0x000fe200078e0a49 */
        /* <DEDUP_REMOVED lines=20> */
[----:B------:R-:W-:Y:S01]  /*3b70*/  SEL R143, R12, R143, !P0 ;  /* 0x0000008f0c8f7207 */ /* 0x000fe20004000000 */
        /* <DEDUP_REMOVED lines=73> */
[----:B------:R-:W-:Y:S01]  /*4010*/  ISETP.GE.AND P1, PT, R54, RZ, PT ;  /* 0x000000ff3600720c */ /* 0x000fe20003f26270 */
[----:B------:R-:W-:Y:S01]  /*4020*/  IMAD R218, R218, c[0x0][0x190], RZ ;  /* 0x00006400dada7a24 */ /* 0x000fe200078e02ff */
[C---:B------:R-:W-:Y:S01]  /*4030*/  LOP3.LUT R63, R4.reuse, 0x46, RZ, 0xfc, !PT ;  /* 0x00000046043f7812 */ /* 0x040fe200078efcff */
[----:B------:R-:W-:Y:S01]  /*4040*/  IMAD R185, R185, c[0x0][0x190], RZ ;  /* 0x00006400b9b97a24 */ /* 0x000fe200078e02ff */
[----:B------:R-:W-:Y:S01]  /*4050*/  ISETP.NE.AND P0, PT, RZ, c[0x0][0x178], PT ;  /* 0x00005e00ff007a0c */ /* 0x000fe20003f05270 */
[----:B------:R-:W-:Y:S01]  /*4060*/  IMAD R187, R187, c[0x0][0x190], RZ ;  /* 0x00006400bbbb7a24 */ /* 0x000fe200078e02ff */
[C---:B------:R-:W-:Y:S01]  /*4070*/  LOP3.LUT R61, R4.reuse, 0x42, RZ, 0xfc, !PT ;  /* 0x00000042043d7812 */ /* 0x040fe200078efcff */
[----:B------:R-:W-:Y:S01]  /*4080*/  IMAD R76, R63, c[0x0][0x188], RZ ;  /* 0x000062003f4c7a24 */ /* 0x000fe200078e02ff */
[----:B------:R-:W-:Y:S01]  /*4090*/  LOP3.LUT R59, R4, 0x3e, RZ, 0xfc, !PT ;  /* 0x0000003e043b7812 */ /* 0x000fe200078efcff */
[----:B------:R-:W-:Y:S01]  /*40a0*/  IMAD R63, R62, c[0x0][0x188], RZ ;  /* 0x000062003e3f7a24 */ /* 0x000fe200078e02ff */
[C---:B------:R-:W-:Y:S01]  /*40b0*/  LOP3.LUT R57, R4.reuse, 0x3a, RZ, 0xfc, !PT ;  /* 0x0000003a04397812 */ /* 0x040fe200078efcff */
[----:B------:R-:W-:Y:S01]  /*40c0*/  IMAD R62, R61, c[0x0][0x188], RZ ;  /* 0x000062003d3e7a24 */ /* 0x000fe200078e02ff */
[----:B------:R-:W-:Y:S01]  /*40d0*/  LOP3.LUT R56, R4, 0x38, RZ, 0xfc, !PT ;  /* 0x0000003804387812 */ /* 0x000fe200078efcff */
[----:B------:R-:W-:Y:S01]  /*40e0*/  IMAD R61, R60, c[0x0][0x188], RZ ;  /* 0x000062003c3d7a24 */ /* 0x000fe200078e02ff */
[C---:B------:R-:W-:Y:S01]  /*40f0*/  LOP3.LUT R55, R4.reuse, 0x36, RZ, 0xfc, !PT ;  /* 0x0000003604377812 */ /* 0x040fe200078efcff */
[----:B------:R-:W-:Y:S01]  /*4100*/  IMAD R60, R59, c[0x0][0x188], RZ ;  /* 0x000062003b3c7a24 */ /* 0x000fe200078e02ff */
[----:B0-----:R-:W-:Y:S01]  /*4110*/  LOP3.LUT R54, R4, 0x34, RZ, 0xfc, !PT ;  /* 0x0000003404367812 */ /* 0x001fe200078efcff */
        /* <DEDUP_REMOVED lines=8> */
[----:B------:R-:W-:Y:S01]  /*41a0*/  @!P1 IMAD.MOV R3, RZ, RZ, -R3 ;  /* 0x000000ffff039224 */ /* 0x000fe200078e0a03 */
[----:B------:R-:W-:Y:S01]  /*41b0*/  @!P0 LOP3.LUT R3, RZ, c[0x0][0x178], RZ, 0x33, !PT ;  /* 0x00005e00ff038a12 */ /* 0x000fe200078e33ff */
[----:B------:R-:W-:Y:S01]  /*41c0*/  IMAD R55, R54, c[0x0][0x188], RZ ;  /* 0x0000620036377a24 */ /* 0x000fe200078e02ff */
[C---:B------:R-:W-:Y:S01]  /*41d0*/  LOP3.LUT R31, R4.reuse, 0x24, RZ, 0xfc, !PT ;  /* 0x00000024041f7812 */ /* 0x040fe200078efcff */
[----:B------:R-:W-:Y:S01]  /*41e0*/  IMAD R54, R43, c[0x0][0x188], RZ ;  /* 0x000062002b367a24 */ /* 0x000fe200078e02ff */
[----:B------:R-:W-:Y:S01]  /*41f0*/  LOP3.LUT R29, R4, 0x22, RZ, 0xfc, !PT ;  /* 0x00000022041d7812 */ /* 0x000fe200078efcff */
[----:B------:R-:W-:Y:S01]  /*4200*/  IMAD R43, R42, c[0x0][0x188], RZ ;  /* 0x000062002a2b7a24 */ /* 0x000fe200078e02ff */
[----:B------:R-:W-:Y:S01]  /*4210*/  LOP3.LUT R27, R4, 0x1e, RZ, 0xfc, !PT ;  /* 0x0000001e041b7812 */ /* 0x000fe200078efcff */
[----:B------:R-:W-:Y:S01]  /*4220*/  IMAD R42, R40, c[0x0][0x188], RZ ;  /* 0x00006200282a7a24 */ /* 0x000fe200078e02ff */
[C---:B------:R-:W-:Y:S01]  /*4230*/  LOP3.LUT R26, R4.reuse, 0x1c, RZ, 0xfc, !PT ;  /* 0x0000001c041a7812 */ /* 0x040fe200078efcff */
[----:B------:R-:W-:Y:S01]  /*4240*/  IMAD R40, R39, c[0x0][0x188], RZ ;  /* 0x0000620027287a24 */ /* 0x000fe200078e02ff */
[C---:B------:R-:W-:Y:S01]  /*4250*/  LOP3.LUT R25, R4.reuse, 0x1a, RZ, 0xfc, !PT ;  /* 0x0000001a04197812 */ /* 0x040fe200078efcff */
[----:B------:R-:W-:Y:S01]  /*4260*/  IMAD R39, R37, c[0x0][0x188], RZ ;  /* 0x0000620025277a24 */ /* 0x000fe200078e02ff */
[----:B------:R-:W-:Y:S01]  /*4270*/  LOP3.LUT R12, R4, 0x18, RZ, 0xfc, !PT ;  /* 0x00000018040c7812 */ /* 0x000fe200078efcff */
[----:B------:R-:W-:Y:S01]  /*4280*/  IMAD R43, R3, c[0x0][0x184], RZ ;  /* 0x00006100032b7a24 */ /* 0x000fe200078e02ff */
[----:B------:R-:W-:Y:S01]  /*4290*/  LEA R3, P0, R2, c[0x0][0x168], 0x1 ;  /* 0x00005a0002037a11 */ /* 0x000fe200078008ff */
[----:B------:R-:W-:Y:S01]  /*42a0*/  IMAD R37, R34, c[0x0][0x188], RZ ;  /* 0x0000620022257a24 */ /* 0x000fe200078e02ff */
[----:B------:R-:W-:Y:S01]  /*42b0*/  LEA R235, P1, R0, c[0x0][0x168], 0x1 ;  /* 0x00005a0000eb7a11 */ /* 0x000fe200078208ff */
[----:B------:R-:W-:Y:S01]  /*42c0*/  IMAD R34, R32, c[0x0][0x188], RZ ;  /* 0x0000620020227a24 */ /* 0x000fe200078e02ff */
[----:B------:R-:W-:Y:S01]  /*42d0*/  LEA R42, P6, R43, c[0x0][0x160], 0x1 ;  /* 0x000058002b2a7a11 */ /* 0x000fe200078c08ff */
[----:B------:R-:W-:Y:S01]  /*42e0*/  IMAD R32, R31, c[0x0][0x188], RZ ;  /* 0x000062001f207a24 */ /* 0x000fe200078e02ff */
[----:B------:R-:W-:Y:S01]  /*42f0*/  LEA.HI.X.SX32 R2, R2, c[0x0][0x16c], 0x1, P0 ;  /* 0x00005b0002027a11 */ /* 0x000fe200000f0eff */
[----:B------:R-:W-:Y:S01]  /*4300*/  IMAD R31, R29, c[0x0][0x188], RZ ;  /* 0x000062001d1f7a24 */ /* 0x000fe200078e02ff */
[----:B------:R-:W-:Y:S01]  /*4310*/  LEA.HI.X.SX32 R43, R43, c[0x0][0x164], 0x1, P6 ;  /* 0x000059002b2b7a11 */ /* 0x000fe200030f0eff */
[----:B------:R-:W-:Y:S01]  /*4320*/  IMAD R29, R28, c[0x0][0x188], RZ ;  /* 0x000062001c1d7a24 */ /* 0x000fe200078e02ff */
[----:B------:R-:W-:Y:S01]  /*4330*/  LEA R236, P4, R15, c[0x0][0x168], 0x1 ;  /* 0x00005a000fec7a11 */ /* 0x000fe200078808ff */
        /* <DEDUP_REMOVED lines=53> */
[C---:B------:R-:W-:Y:S01]  /*4690*/  LEA R34, P1, R22.reuse, c[0x0][0x168], 0x1 ;  /* 0x00005a0016227a11 */ /* 0x040fe200078208ff */
[----:B------:R-:W-:Y:S01]  /*46a0*/  IMAD R215, R215, c[0x0][0x190], RZ ;  /* 0x00006400d7d77a24 */ /* 0x000fe200078e02ff */
[----:B------:R-:W-:Y:S01]  /*46b0*/  LEA R238, P2, R23, c[0x0][0x168], 0x1 ;  /* 0x00005a0017ee7a11 */ /* 0x000fe200078408ff */
[----:B------:R-:W-:Y:S01]  /*46c0*/  IMAD.MOV.U32 R10, RZ, RZ, c[0x0][0x18c] ;  /* 0x00006300ff0a7624 */ /* 0x000fe200078e00ff */
[----:B------:R-:W-:Y:S01]  /*46d0*/  LEA R128, P3, R41, c[0x0][0x168], 0x1 ;  /* 0x00005a0029807a11 */ /* 0x000fe200078608ff */
[----:B------:R-:W-:Y:S01]  /*46e0*/  CS2R R68, SRZ ;  /* 0x0000000000447805 */ /* 0x000fe2000001ff00 */
        /* <DEDUP_REMOVED lines=8> */
[----:B------:R-:W-:Y:S01]  /*4770*/  LEA.HI.X.SX32 R22, R22, c[0x0][0x16c], 0x1, P1 ;  /* 0x00005b0016167a11 */ /* 0x000fe200008f0eff */
[----:B------:R-:W-:Y:S01]  /*4780*/  IMAD.SHL.U32 R10, R10, 0x80, RZ ;  /* 0x000000800a0a7824 */ /* 0x000fe200078e00ff */
[----:B------:R-:W-:-:S02]  /*4790*/  LEA.HI.X.SX32 R23, R23, c[0x0][0x16c], 0x1, P2 ;  /* 0x00005b0017177a11 */ /* 0x000fc400010f0eff */
[----:B------:R-:W-:Y:S02]  /*47a0*/  LEA.HI.X.SX32 R41, R41, c[0x0][0x16c], 0x1, P3 ;  /* 0x00005b0029297a11 */ /* 0x000fe400018f0eff */
[----:B------:R-:W-:Y:S02]  /*47b0*/  LEA.HI.X.SX32 R129, R129, c[0x0][0x16c], 0x1, P4 ;  /* 0x00005b0081817a11 */ /* 0x000fe400020f0eff */
[----:B------:R-:W-:Y:S02]  /*47c0*/  LEA.HI.X.SX32 R131, R131, c[0x0][0x16c], 0x1, P5 ;  /* 0x00005b0083837a11 */ /* 0x000fe400028f0eff */
[----:B------:R-:W-:Y:S02]  /*47d0*/  LEA.HI.X.SX32 R133, R133, c[0x0][0x16c], 0x1, P6 ;  /* 0x00005b0085857a11 */ /* 0x000fe400030f0eff */
[----:B------:R-:W-:Y:S02]  /*47e0*/  LEA.HI.X.SX32 R135, R135, c[0x0][0x16c], 0x1, P0 ;  /* 0x00005b0087877a11 */ /* 0x000fe400000f0eff */
[----:B------:R-:W-:-:S02]  /*47f0*/  LEA R138, P1, R137, c[0x0][0x168], 0x1 ;  /* 0x00005a00898a7a11 */ /* 0x000fc400078208ff */
[----:B------:R-:W-:Y:S02]  /*4800*/  LEA R140, P2, R139, c[0x0][0x168], 0x1 ;  /* 0x00005a008b8c7a11 */ /* 0x000fe400078408ff */
[----:B------:R-:W-:Y:S02]  /*4810*/  LEA R142, P3, R141, c[0x0][0x168], 0x1 ;  /* 0x00005a008d8e7a11 */ /* 0x000fe400078608ff */
[----:B------:R-:W-:Y:S02]  /*4820*/  LEA R144, P4, R143, c[0x0][0x168], 0x1 ;  /* 0x00005a008f907a11 */ /* 0x000fe400078808ff */
[----:B------:R-:W-:Y:S02]  /*4830*/  LEA R146, P5, R145, c[0x0][0x168], 0x1 ;  /* 0x00005a0091927a11 */ /* 0x000fe400078a08ff */
[----:B------:R-:W-:Y:S02]  /*4840*/  LEA R148, P6, R147, c[0x0][0x168], 0x1 ;  /* 0x00005a0093947a11 */ /* 0x000fe400078c08ff */
[----:B------:R-:W-:-:S02]  /*4850*/  LEA R239, P0, R149, c[0x0][0x168], 0x1 ;  /* 0x00005a0095ef7a11 */ /* 0x000fc400078008ff */
[----:B------:R-:W-:Y:S02]  /*4860*/  LEA.HI.X.SX32 R137, R137, c[0x0][0x16c], 0x1, P1 ;  /* 0x00005b0089897a11 */ /* 0x000fe400008f0eff */
[----:B------:R-:W-:Y:S02]  /*4870*/  LEA.HI.X.SX32 R139, R139, c[0x0][0x16c], 0x1, P2 ;  /* 0x00005b008b8b7a11 */ /* 0x000fe400010f0eff */
[----:B------:R-:W-:Y:S02]  /*4880*/  LEA.HI.X.SX32 R141, R141, c[0x0][0x16c], 0x1, P3 ;  /* 0x00005b008d8d7a11 */ /* 0x000fe400018f0eff */
[----:B------:R-:W-:Y:S02]  /*4890*/  LEA.HI.X.SX32 R143, R143, c[0x0][0x16c], 0x1, P4 ;  /* 0x00005b008f8f7a11 */ /* 0x000fe400020f0eff */
[----:B------:R-:W-:Y:S02]  /*48a0*/  LEA.HI.X.SX32 R145, R145, c[0x0][0x16c], 0x1, P5 ;  /* 0x00005b0091917a11 */ /* 0x000fe400028f0eff */
[----:B------:R-:W-:-:S02]  /*48b0*/  LEA.HI.X.SX32 R147, R147, c[0x0][0x16c], 0x1, P6 ;  /* 0x00005b0093937a11 */ /* 0x000fc400030f0eff */
[----:B------:R-:W-:Y:S02]  /*48c0*/  LEA.HI.X.SX32 R149, R149, c[0x0][0x16c], 0x1, P0 ;  /* 0x00005b0095957a11 */ /* 0x000fe400000f0eff */
[----:B------:R-:W-:Y:S02]  /*48d0*/  LEA R151, P1, R150, c[0x0][0x168], 0x1 ;  /* 0x00005a0096977a11 */ /* 0x000fe400078208ff */
[----:B------:R-:W-:Y:S02]  /*48e0*/  LEA R153, P2, R152, c[0x0][0x168], 0x1 ;  /* 0x00005a0098997a11 */ /* 0x000fe400078408ff */
[----:B------:R-:W-:Y:S02]  /*48f0*/  LEA R155, P3, R154, c[0x0][0x168], 0x1 ;  /* 0x00005a009a9b7a11 */ /* 0x000fe400078608ff */
[----:B------:R-:W-:Y:S02]  /*4900*/  LEA R157, P4, R156, c[0x0][0x168], 0x1 ;  /* 0x00005a009c9d7a11 */ /* 0x000fe400078808ff */
[----:B------:R-:W-:-:S02]  /*4910*/  LEA R216, P5, R158, c[0x0][0x168], 0x1 ;  /* 0x00005a009ed87a11 */ /* 0x000fc400078a08ff */
[----:B------:R-:W-:Y:S02]  /*4920*/  LEA R240, P6, R217, c[0x0][0x168], 0x1 ;  /* 0x00005a00d9f07a11 */ /* 0x000fe400078c08ff */
[----:B------:R-:W-:Y:S02]  /*4930*/  LEA R182, P0, R159, c[0x0][0x168], 0x1 ;  /* 0x00005a009fb67a11 */ /* 0x000fe400078008ff */
[----:B------:R-:W-:Y:S02]  /*4940*/  LEA.HI.X.SX32 R150, R150, c[0x0][0x16c], 0x1, P1 ;  /* 0x00005b0096967a11 */ /* 0x000fe400008f0eff */
[----:B------:R-:W-:Y:S02]  /*4950*/  LEA.HI.X.SX32 R152, R152, c[0x0][0x16c], 0x1, P2 ;  /* 0x00005b0098987a11 */ /* 0x000fe400010f0eff */
[----:B------:R-:W-:Y:S02]  /*4960*/  LEA.HI.X.SX32 R154, R154, c[0x0][0x16c], 0x1, P3 ;  /* 0x00005b009a9a7a11 */ /* 0x000fe400018f0eff */
[----:B------:R-:W-:-:S02]  /*4970*/  LEA.HI.X.SX32 R156, R156, c[0x0][0x16c], 0x1, P4 ;  /* 0x00005b009c9c7a11 */ /* 0x000fc400020f0eff */
[----:B------:R-:W-:Y:S02]  /*4980*/  LEA.HI.X.SX32 R158, R158, c[0x0][0x16c], 0x1, P5 ;  /* 0x00005b009e9e7a11 */ /* 0x000fe400028f0eff */
[----:B------:R-:W-:Y:S02]  /*4990*/  LEA.HI.X.SX32 R217, R217, c[0x0][0x16c], 0x1, P6 ;  /* 0x00005b00d9d97a11 */ /* 0x000fe400030f0eff */
[----:B------:R-:W-:Y:S02]  /*49a0*/  LEA.HI.X.SX32 R159, R159, c[0x0][0x16c], 0x1, P0 ;  /* 0x00005b009f9f7a11 */ /* 0x000fe400000f0eff */
[----:B------:R-:W-:Y:S02]  /*49b0*/  LEA R184, P1, R183, c[0x0][0x168], 0x1 ;  /* 0x00005a00b7b87a11 */ /* 0x000fe400078208ff */
[----:B------:R-:W-:Y:S02]  /*49c0*/  LEA R241, P2, R218, c[0x0][0x168], 0x1 ;  /* 0x00005a00daf17a11 */ /* 0x000fe400078408ff */
[----:B------:R-:W-:-:S02]  /*49d0*/  LEA R186, P3, R185, c[0x0][0x168], 0x1 ;  /* 0x00005a00b9ba7a11 */ /* 0x000fc400078608ff */
[----:B------:R-:W-:Y:S02]  /*49e0*/  LEA R219, P4, R187, c[0x0][0x168], 0x1 ;  /* 0x00005a00bbdb7a11 */ /* 0x000fe400078808ff */
[----:B------:R-:W-:Y:S02]  /*49f0*/  LEA R242, P5, R220, c[0x0][0x168], 0x1 ;  /* 0x00005a00dcf27a11 */ /* 0x000fe400078a08ff */
[----:B------:R-:W-:Y:S02]  /*4a00*/  LEA R189, P6, R188, c[0x0][0x168], 0x1 ;  /* 0x00005a00bcbd7a11 */ /* 0x000fe400078c08ff */
[----:B------:R-:W-:Y:S02]  /*4a10*/  LEA R221, P0, R190, c[0x0][0x168], 0x1 ;  /* 0x00005a00bedd7a11 */ /* 0x000fe400078008ff */
[----:B------:R-:W-:Y:S02]  /*4a20*/  LEA.HI.X.SX32 R183, R183, c[0x0][0x16c], 0x1, P1 ;  /* 0x00005b00b7b77a11 */ /* 0x000fe400008f0eff */
        /* <DEDUP_REMOVED lines=27> */
[C---:B------:R-:W-:Y:S02]  /*4be0*/  LOP3.LUT R44, R4.reuse, 0x2, RZ, 0xfc, !PT ;  /* 0x00000002042c7812 */ /* 0x040fe400078efcff */
[C---:B------:R-:W-:Y:S02]  /*4bf0*/  LOP3.LUT R45, R4.reuse, 0x4, RZ, 0xfc, !PT ;  /* 0x00000004042d7812 */ /* 0x040fe400078efcff */
        /* <DEDUP_REMOVED lines=14> */
[----:B------:R-:W-:Y:S01]  /*4ce0*/  LOP3.LUT R53, R4, 0x14, RZ, 0xfc, !PT ;  /* 0x0000001404357812 */ /* 0x000fe200078efcff */
[----:B------:R-:W-:Y:S01]  /*4cf0*/  IMAD R51, R51, c[0x0][0x188], RZ ;  /* 0x0000620033337a24 */ /* 0x000fe200078e02ff */
[----:B------:R-:W-:Y:S01]  /*4d00*/  SHF.R.S32.HI R12, RZ, 0x1f, R13 ;  /* 0x0000001fff0c7819 */ /* 0x000fe2000001140d */
[----:B------:R-:W-:Y:S01]  /*4d10*/  IMAD R52, R52, c[0x0][0x188], RZ ;  /* 0x0000620034347a24 */ /* 0x000fe200078e02ff */
[----:B------:R-:W-:Y:S01]  /*4d20*/  LEA.HI.X.SX32 R201, R201, c[0x0][0x16c], 0x1, P1 ;  /* 0x00005b00c9c97a11 */ /* 0x000fe200008f0eff */
[----:B------:R-:W-:Y:S01]  /*4d30*/  IMAD R53, R53, c[0x0][0x188], RZ ;  /* 0x0000620035357a24 */ /* 0x000fe200078e02ff */
[----:B------:R-:W-:-:S02]  /*4d40*/  LEA.HI.X.SX32 R203, R203, c[0x0][0x16c], 0x1, P2 ;  /* 0x00005b00cbcb7a11 */ /* 0x000fc400010f0eff */
[----:B------:R-:W-:Y:S02]  /*4d50*/  LEA.HI.X.SX32 R226, R226, c[0x0][0x16c], 0x1, P3 ;  /* 0x00005b00e2e27a11 */ /* 0x000fe400018f0eff */
[----:B------:R-:W-:Y:S02]  /*4d60*/  LEA.HI.X.SX32 R204, R204, c[0x0][0x16c], 0x1, P4 ;  /* 0x00005b00cccc7a11 */ /* 0x000fe400020f0eff */
[----:B------:R-:W-:Y:S02]  /*4d70*/  LEA.HI.X.SX32 R206, R206, c[0x0][0x16c], 0x1, P5 ;  /* 0x00005b00cece7a11 */ /* 0x000fe400028f0eff */
[----:B------:R-:W-:Y:S02]  /*4d80*/  LEA.HI.X.SX32 R228, R228, c[0x0][0x16c], 0x1, P6 ;  /* 0x00005b00e4e47a11 */ /* 0x000fe400030f0eff */
[----:B------:R-:W-:Y:S02]  /*4d90*/  LEA.HI.X.SX32 R207, R207, c[0x0][0x16c], 0x1, P0 ;  /* 0x00005b00cfcf7a11 */ /* 0x000fe400000f0eff */
[----:B------:R-:W-:-:S02]  /*4da0*/  LOP3.LUT R6, R75, R6, RZ, 0x3c, !PT ;  /* 0x000000064b067212 */ /* 0x000fc400078e3cff */
[----:B------:R-:W-:Y:S01]  /*4db0*/  LEA R229, P1, R208, c[0x0][0x168], 0x1 ;  /* 0x00005a00d0e57a11 */ /* 0x000fe200078208ff */
[----:B------:R-:W-:Y:S01]  /*4dc0*/  CS2R R74, SRZ ;  /* 0x00000000004a7805 */ /* 0x000fe2000001ff00 */
[----:B------:R-:W-:Y:S02]  /*4dd0*/  LEA R246, P2, R230, c[0x0][0x168], 0x1 ;  /* 0x00005a00e6f67a11 */ /* 0x000fe400078408ff */
[----:B------:R-:W-:Y:S02]  /*4de0*/  LEA R213, P3, R209, c[0x0][0x168], 0x1 ;  /* 0x00005a00d1d57a11 */ /* 0x000fe400078608ff */
[----:B------:R-:W-:Y:S02]  /*4df0*/  LEA R231, P4, R210, c[0x0][0x168], 0x1 ;  /* 0x00005a00d2e77a11 */ /* 0x000fe400078808ff */
[----:B------:R-:W-:Y:S02]  /*4e00*/  LEA R232, P5, R211, c[0x0][0x168], 0x1 ;  /* 0x00005a00d3e87a11 */ /* 0x000fe400078a08ff */
[----:B------:R-:W-:-:S02]  /*4e10*/  LEA R233, P6, R214, c[0x0][0x168], 0x1 ;  /* 0x00005a00d6e97a11 */ /* 0x000fc400078c08ff */
[----:B------:R-:W-:Y:S02]  /*4e20*/  LEA R234, P0, R215, c[0x0][0x168], 0x1 ;  /* 0x00005a00d7ea7a11 */ /* 0x000fe400078008ff */
[C---:B------:R-:W-:Y:S01]  /*4e30*/  SHF.L.U64.HI R12, R13.reuse, 0x1, R12 ;  /* 0x000000010d0c7819 */ /* 0x040fe2000001020c */
[----:B------:R-:W-:Y:S01]  /*4e40*/  IMAD.SHL.U32 R13, R13, 0x2, RZ ;  /* 0x000000020d0d7824 */ /* 0x000fe200078e00ff */
[C---:B------:R-:W-:Y:S02]  /*4e50*/  LOP3.LUT R46, R11.reuse, 0x10, RZ, 0x3c, !PT ;  /* 0x000000100b2e7812 */ /* 0x040fe400078e3cff */
[C---:B------:R-:W-:Y:S02]  /*4e60*/  LOP3.LUT R45, R11.reuse, 0x20, RZ, 0x3c, !PT ;  /* 0x000000200b2d7812 */ /* 0x040fe400078e3cff */
[----:B------:R-:W-:Y:S02]  /*4e70*/  LOP3.LUT R44, R11, 0x30, RZ, 0x3c, !PT ;  /* 0x000000300b2c7812 */ /* 0x000fe400078e3cff */
[----:B------:R-:W-:-:S02]  /*4e80*/  SHF.R.S32.HI R38, RZ, 0x7, R38 ;  /* 0x00000007ff267819 */ /* 0x000fc40000011426 */
[----:B------:R-:W-:Y:S02]  /*4e90*/  LEA.HI.X.SX32 R208, R208, c[0x0][0x16c], 0x1, P1 ;  /* 0x00005b00d0d07a11 */ /* 0x000fe400008f0eff */
[----:B------:R-:W-:Y:S02]  /*4ea0*/  LEA.HI.X.SX32 R230, R230, c[0x0][0x16c], 0x1, P2 ;  /* 0x00005b00e6e67a11 */ /* 0x000fe400010f0eff */
[----:B------:R-:W-:Y:S02]  /*4eb0*/  LEA.HI.X.SX32 R209, R209, c[0x0][0x16c], 0x1, P3 ;  /* 0x00005b00d1d17a11 */ /* 0x000fe400018f0eff */
[----:B------:R-:W-:Y:S02]  /*4ec0*/  LEA.HI.X.SX32 R210, R210, c[0x0][0x16c], 0x1, P4 ;  /* 0x00005b00d2d27a11 */ /* 0x000fe400020f0eff */
[----:B------:R-:W-:Y:S02]  /*4ed0*/  LEA.HI.X.SX32 R211, R211, c[0x0][0x16c], 0x1, P5 ;  /* 0x00005b00d3d37a11 */ /* 0x000fe400028f0eff */
[----:B------:R-:W-:-:S02]  /*4ee0*/  LEA.HI.X.SX32 R214, R214, c[0x0][0x16c], 0x1, P6 ;  /* 0x00005b00d6d67a11 */ /* 0x000fc400030f0eff */
[----:B------:R-:W-:Y:S02]  /*4ef0*/  LEA.HI.X.SX32 R215, R215, c[0x0][0x16c], 0x1, P0 ;  /* 0x00005b00d7d77a11 */ /* 0x000fe400000f0eff */
[C---:B------:R-:W-:Y:S02]  /*4f00*/  LOP3.LUT R46, R11.reuse, 0x40, RZ, 0x3c, !PT ;  /* 0x000000400b2e7812 */ /* 0x040fe400078e3cff */
[C---:B------:R-:W-:Y:S02]  /*4f10*/  LOP3.LUT R45, R11.reuse, 0x50, RZ, 0x3c, !PT ;  /* 0x000000500b2d7812 */ /* 0x040fe400078e3cff */
[C---:B------:R-:W-:Y:S02]  /*4f20*/  LOP3.LUT R44, R11.reuse, 0x60, RZ, 0x3c, !PT ;  /* 0x000000600b2c7812 */ /* 0x040fe400078e3cff */
[----:B------:R-:W-:Y:S02]  /*4f30*/  LOP3.LUT R252, R11, 0x70, RZ, 0x3c, !PT ;  /* 0x000000700bfc7812 */ /* 0x000fe400078e3cff */
[----:B------:R-:W-:-:S02]  /*4f40*/  LOP3.LUT R249, R6, 0x20, RZ, 0x3c, !PT ;  /* 0x0000002006f97812 */ /* 0x000fc400078e3cff */
[C---:B------:R-:W-:Y:S02]  /*4f50*/  LOP3.LUT R248, R6.reuse, 0x40, RZ, 0x3c, !PT ;  /* 0x0000004006f87812 */ /* 0x040fe400078e3cff */
[----:B------:R-:W-:Y:S02]  /*4f60*/  LOP3.LUT R247, R6, 0x60, RZ, 0x3c, !PT ;  /* 0x0000006006f77812 */ /* 0x000fe400078e3cff */
[----:B------:R-:W-:Y:S02]  /*4f70*/  LOP3.LUT R250, R7, 0x40, RZ, 0x3c, !PT ;  /* 0x0000004007fa7812 */ /* 0x000fe400078e3cff */
[----:B------:R-:W-:Y:S02]  /*4f80*/  LOP3.LUT R251, R8, 0x40, RZ, 0x3c, !PT ;  /* 0x0000004008fb7812 */ /* 0x000fe400078e3cff */
.L_x_2:
[C---:B------:R-:W-:Y:S02]  /*4f90*/  LOP3.LUT R44, R4.reuse, 0x2, RZ, 0xfc, !PT ;  /* 0x00000002042c7812 */ /* 0x040fe400078efcff */
[C---:B------:R-:W-:Y:S02]  /*4fa0*/  LOP3.LUT R10, R4.reuse, 0x6, RZ, 0xfc, !PT ;  /* 0x00000006040a7812 */ /* 0x040fe400078efcff */
[----:B------:R-:W-:-:S02]  /*4fb0*/  ISETP.GE.AND P0, PT, R4, UR4, PT ;  /* 0x0000000404007c0c */ /* 0x000fc4000bf06270 */
[----:B------:R-:W-:Y:S01]  /*4fc0*/  ISETP.GE.AND P1, PT, R44, UR4, PT ;  /* 0x000000042c007c0c */ /* 0x000fe2000bf26270 */
[----:B------:R-:W-:Y:S01]  /*4fd0*/  IMAD R44, R4, c[0x0][0x188], RZ ;  /* 0x00006200042c7a24 */ /* 0x000fe200078e02ff */
[C---:B------:R-:W-:Y:S01]  /*4fe0*/  ISETP.GE.AND P3, PT, R10.reuse, UR4, PT ;  /* 0x000000040a007c0c */ /* 0x040fe2000bf66270 */
[----:B------:R-:W-:Y:S01]  /*4ff0*/  IMAD R10, R10, c[0x0][0x188], RZ ;  /* 0x000062000a0a7a24 */ /* 0x000fe200078e02ff */
[----:B------:R-:W-:Y:S01]  /*5000*/  PRMT R124, RZ, 0x7610, R124 ;  /* 0x00007610ff7c7816 */ /* 0x000fe2000000007c */
[--C-:B------:R-:W-:Y:S01]  /*5010*/  IMAD.WIDE R44, R44, 0x2, R42.reuse ;  /* 0x000000022c2c7825 */ /* 0x100fe200078e022a */
[C---:B------:R-:W-:Y:S02]  /*5020*/  LOP3.LUT R11, R4.reuse, 0x4, RZ, 0xfc, !PT ;  /* 0x00000004040b7812 */ /* 0x040fe400078efcff */
[----:B------:R-:W-:Y:S01]  /*5030*/  LOP3.LUT R46, R4, 0x2, RZ, 0xfc, !PT ;  /* 0x00000002042e7812 */ /* 0x000fe200078efcff */
[--C-:B------:R-:W-:Y:S01]  /*5040*/  IMAD.WIDE R52, R10, 0x2, R42.reuse ;  /* 0x000000020a347825 */ /* 0x100fe200078e022a */
[----:B------:R-:W-:Y:S01]  /*5050*/  LOP3.LUT R10, R4, 0x8, RZ, 0xfc, !PT ;  /* 0x00000008040a7812 */ /* 0x000fe200078efcff */
[----:B------:R0:W2:Y:S01]  /*5060*/  @!P0 LDG.E.U16 R124, [R44.64] ;  /* 0x000000062c7c8981 */ /* 0x0000a2000c1e1500 */
[C---:B------:R-:W-:Y:S01]  /*5070*/  ISETP.GE.AND P2, PT, R11.reuse, UR4, PT ;  /* 0x000000040b007c0c */ /* 0x040fe2000bf46270 */
[----:B------:R-:W-:Y:S01]  /*5080*/  IMAD R46, R46, c[0x0][0x188], RZ ;  /* 0x000062002e2e7a24 */ /* 0x000fe200078e02ff */
[----:B------:R-:W-:Y:S01]  /*5090*/  ISETP.GE.AND P0, PT, R10, UR4, PT ;  /* 0x000000040a007c0c */ /* 0x000fe2000bf06270 */
[----:B------:R-:W-:Y:S01]  /*50a0*/  IMAD R11, R11, c[0x0][0x188], RZ ;  /* 0x000062000b0b7a24 */ /* 0x000fe200078e02ff */
[----:B------:R-:W-:Y:S01]  /*50b0*/  LOP3.LUT R10, R4, 0x10, RZ, 0xfc, !PT ;  /* 0x00000010040a7812 */ /* 0x000fe200078efcff */
[----:B------:R-:W-:Y:S01]  /*50c0*/  IMAD.WIDE R46, R46, 0x2, R42 ;  /* 0x000000022e2e7825 */ /* 0x000fe200078e022a */
[----:B------:R-:W-:-:S02]  /*50d0*/  PRMT R92, RZ, 0x7610, R92 ;  /* 0x00007610ff5c7816 */ /* 0x000fc4000000005c */
[----:B------:R-:W-:Y:S01]  /*50e0*/  ISETP.GE.AND P4, PT, R10, UR4, PT ;  /* 0x000000040a007c0c */ /* 0x000fe2000bf86270 */
[----:B------:R-:W-:Y:S01]  /*50f0*/  IMAD.WIDE R48, R11, 0x2, R42 ;  /* 0x000000020b307825 */ /* 0x000fe200078e022a */
[----:B------:R-:W-:Y:S02]  /*5100*/  LOP3.LUT R10, R4, 0x8, RZ, 0xfc, !PT ;  /* 0x00000008040a7812 */ /* 0x000fe400078efcff */
[----:B------:R-:W-:Y:S01]  /*5110*/  PRMT R59, RZ, 0x7610, R59 ;  /* 0x00007610ff3b7816 */ /* 0x000fe2000000003b */
[----:B------:R1:W3:Y:S01]  /*5120*/  @!P1 LDG.E.U16 R92, [R46.64] ;  /* 0x000000062e5c9981 */ /* 0x0002e2000c1e1500 */
[----:B------:R-:W-:Y:S01]  /*5130*/  PRMT R51, RZ, 0x7610, R51 ;  /* 0x00007610ff337816 */ /* 0x000fe20000000033 */
[----:B------:R-:W-:Y:S01]  /*5140*/  IMAD R10, R10, c[0x0][0x188], RZ ;  /* 0x000062000a0a7a24 */ /* 0x000fe200078e02ff */
[C---:B------:R-:W-:Y:S02]  /*5150*/  LOP3.LUT R55, R4.reuse, 0xa, RZ, 0xfc, !PT ;  /* 0x0000000a04377812 */ /* 0x040fe400078efcff */
[----:B------:R-:W-:Y:S01]  /*5160*/  LOP3.LUT R54, R4, 0xc, RZ, 0xfc, !PT ;  /* 0x0000000c04367812 */ /* 0x000fe200078efcff */
[----:B0-----:R-:W-:Y:S01]  /*5170*/  IMAD.WIDE R44, R10, 0x2, R42 ;  /* 0x000000020a2c7825 */ /* 0x001fe200078e022a */
[----:B------:R-:W-:Y:S01]  /*5180*/  LOP3.LUT R10, R4, 0x10, RZ, 0xfc, !PT ;  /* 0x00000010040a7812 */ /* 0x000fe200078efcff */
[----:B------:R0:W4:Y:S01]  /*5190*/  @!P2 LDG.E.U16 R59, [R48.64] ;  /* 0x00000006303ba981 */ /* 0x000122000c1e1500 */
[C---:B------:R-:W-:Y:S01]  /*51a0*/  ISETP.GE.AND P1, PT, R55.reuse, UR4, PT ;  /* 0x0000000437007c0c */ /* 0x040fe2000bf26270 */
[----:B------:R-:W-:Y:S01]  /*51b0*/  IMAD R55, R55, c[0x0][0x188], RZ ;  /* 0x0000620037377a24 */ /* 0x000fe200078e02ff */
[C---:B------:R-:W-:Y:S01]  /*51c0*/  ISETP.GE.AND P2, PT, R54.reuse, UR4, PT ;  /* 0x0000000436007c0c */ /* 0x040fe2000bf46270 */
[----:B------:R-:W-:Y:S01]  /*51d0*/  IMAD R54, R54, c[0x0][0x188], RZ ;  /* 0x0000620036367a24 */ /* 0x000fe200078e02ff */
[----:B------:R-:W-:Y:S01]  /*51e0*/  PRMT R108, RZ, 0x7610, R108 ;  /* 0x00007610ff6c7816 */ /* 0x000fe2000000006c */
[----:B------:R-:W-:Y:S01]  /*51f0*/  IMAD R10, R10, c[0x0][0x188], RZ ;  /* 0x000062000a0a7a24 */ /* 0x000fe200078e02ff */
[----:B------:R-:W-:Y:S01]  /*5200*/  PRMT R99, RZ, 0x7610, R99 ;  /* 0x00007610ff637816 */ /* 0x000fe20000000063 */
[--C-:B-1----:R-:W-:Y:S01]  /*5210*/  IMAD.WIDE R46, R55, 0x2, R42.reuse ;  /* 0x00000002372e7825 */ /* 0x102fe200078e022a */
[----:B------:R-:W-:Y:S01]  /*5220*/  LOP3.LUT R11, R4, 0xe, RZ, 0xfc, !PT ;  /* 0x0000000e040b7812 */ /* 0x000fe200078efcff */
[----:B------:R1:W5:Y:S02]  /*5230*/  @!P3 LDG.E.U16 R51, [R52.64] ;  /* 0x000000063433b981 */ /* 0x000364000c1e1500 */
[----:B0-----:R-:W-:-:S02]  /*5240*/  IMAD.WIDE R48, R54, 0x2, R42 ;  /* 0x0000000236307825 */ /* 0x001fc400078e022a */
[----:B------:R0:W2:Y:S02]  /*5250*/  @!P0 LDG.E.U16 R108, [R44.64] ;  /* 0x000000062c6c8981 */ /* 0x0000a4000c1e1500 */
[----:B------:R-:W-:Y:S01]  /*5260*/  IMAD.WIDE R54, R10, 0x2, R42 ;  /* 0x000000020a367825 */ /* 0x000fe200078e022a */
[----:B------:R-:W-:-:S04]  /*5270*/  LOP3.LUT R10, R4, 0x12, RZ, 0xfc, !PT ;  /* 0x00000012040a7812 */ /* 0x000fc800078efcff */
[----:B------:R-:W-:Y:S01]  /*5280*/  ISETP.GE.AND P0, PT, R10, UR4, PT ;  /* 0x000000040a007c0c */ /* 0x000fe2000bf06270 */
[----:B------:R0:W2:Y:S01]  /*5290*/  @!P4 LDG.E.U16 R99, [R54.64] ;  /* 0x000000063663c981 */ /* 0x0000a2000c1e1500 */
[----:B------:R-:W-:-:S04]  /*52a0*/  LOP3.LUT R10, R4, 0x1a, RZ, 0xfc, !PT ;  /* 0x0000001a040a7812 */ /* 0x000fc800078efcff */
[----:B------:R-:W-:Y:S02]  /*52b0*/  ISETP.GE.AND P4, PT, R10, UR4, PT ;  /* 0x000000040a007c0c */ /* 0x000fe4000bf86270 */
[----:B------:R-:W-:Y:S02]  /*52c0*/  LOP3.LUT R10, R4, 0x12, RZ, 0xfc, !PT ;  /* 0x00000012040a7812 */ /* 0x000fe400078efcff */
[----:B------:R-:W-:Y:S02]  /*52d0*/  PRMT R58, RZ, 0x7610, R58 ;  /* 0x00007610ff3a7816 */ /* 0x000fe4000000003a */
[C---:B------:R-:W-:Y:S01]  /*52e0*/  ISETP.GE.AND P3, PT, R11.reuse, UR4, PT ;  /* 0x000000040b007c0c */ /* 0x040fe2000bf66270 */
[----:B------:R-:W-:Y:S01]  /*52f0*/  IMAD R10, R10, c[0x0][0x188], RZ ;  /* 0x000062000a0a7a24 */ /* 0x000fe200078e02ff */
[----:B------:R-:W-:Y:S02]  /*5300*/  PRMT R79, RZ, 0x7610, R79 ;  /* 0x00007610ff4f7816 */ /* 0x000fe4000000004f */
[C---:B------:R-:W-:Y:S01]  /*5310*/  LOP3.LUT R60, R4.reuse, 0x16, RZ, 0xfc, !PT ;  /* 0x00000016043c7812 */ /* 0x040fe200078efcff */
[----:B------:R-:W-:Y:S01]  /*5320*/  IMAD R11, R11, c[0x0][0x188], RZ ;  /* 0x000062000b0b7a24 */ /* 0x000fe200078e02ff */
[----:B------:R1:W2:Y:S01]  /*5330*/  @!P2 LDG.E.U16 R58, [R48.64] ;  /* 0x00000006303aa981 */ /* 0x0002a2000c1e1500 */
[----:B------:R-:W-:Y:S01]  /*5340*/  LOP3.LUT R61, R4, 0x14, RZ, 0xfc, !PT ;  /* 0x00000014043d7812 */ /* 0x000fe200078efcff */
[--C-:B0-----:R-:W-:Y:S01]  /*5350*/  IMAD.WIDE R44, R10, 0x2, R42.reuse ;  /* 0x000000020a2c7825 */ /* 0x101fe200078e022a */
[----:B------:R-:W-:Y:S01]  /*5360*/  ISETP.GE.AND P2, PT, R60, UR4, PT ;  /* 0x000000043c007c0c */ /* 0x000fe2000bf46270 */
[----:B------:R0:W2:Y:S01]  /*5370*/  @!P1 LDG.E.U16 R79, [R46.64] ;  /* 0x000000062e4f9981 */ /* 0x0000a2000c1e1500 */
[----:B------:R-:W-:Y:S01]  /*5380*/  LOP3.LUT R10, R4, 0x1a, RZ, 0xfc, !PT ;  /* 0x0000001a040a7812 */ /* 0x000fe200078efcff */
[----:B-1----:R-:W-:Y:S01]  /*5390*/  IMAD.WIDE R52, R11, 0x2, R42 ;  /* 0x000000020b347825 */ /* 0x002fe200078e022a */
[----:B------:R-:W-:-:S02]  /*53a0*/  PRMT R50, RZ, 0x7610, R50 ;  /* 0x00007610ff327816 */ /* 0x000fc40000000032 */
[C---:B------:R-:W-:Y:S01]  /*53b0*/  ISETP.GE.AND P1, PT, R61.reuse, UR4, PT ;  /* 0x000000043d007c0c */ /* 0x040fe2000bf26270 */
[----:B------:R-:W-:Y:S02]  /*53c0*/  IMAD R61, R61, c[0x0][0x188], RZ ;  /* 0x000062003d3d7a24 */ /* 0x000fe400078e02ff */
[----:B------:R-:W-:Y:S01]  /*53d0*/  IMAD R60, R60, c[0x0][0x188], RZ ;  /* 0x000062003c3c7a24 */ /* 0x000fe200078e02ff */
[----:B------:R1:W2:Y:S01]  /*53e0*/  @!P3 LDG.E.U16 R50, [R52.64] ;  /* 0x000000063432b981 */ /* 0x0002a2000c1e1500 */
[----:B------:R-:W-:Y:S01]  /*53f0*/  IMAD R10, R10, c[0x0][0x188], RZ ;  /* 0x000062000a0a7a24 */ /* 0x000fe200078e02ff */
[----:B------:R-:W-:Y:S01]  /*5400*/  PRMT R49, RZ, 0x7610, R49 ;  /* 0x00007610ff317816 */ /* 0x000fe20000000031 */
[----:B0-----:R-:W-:Y:S01]  /*5410*/  IMAD.WIDE R46, R61, 0x2, R42 ;  /* 0x000000023d2e7825 */ /* 0x001fe200078e022a */
[----:B------:R-:W-:-:S03]  /*5420*/  PRMT R57, RZ, 0x7610, R57 ;  /* 0x00007610ff397816 */ /* 0x000fc60000000039 */
[--C-:B-1----:R-:W-:Y:S01]  /*5430*/  IMAD.WIDE R52, R60, 0x2, R42.reuse ;  /* 0x000000023c347825 */ /* 0x102fe200078e022a */
[----:B------:R-:W-:Y:S02]  /*5440*/  LOP3.LUT R11, R4, 0x18, RZ, 0xfc, !PT ;  /* 0x00000018040b7812 */ /* 0x000fe400078efcff */
[----:B------:R0:W2:Y:S01]  /*5450*/  @!P1 LDG.E.U16 R57, [R46.64] ;  /* 0x000000062e399981 */ /* 0x0000a2000c1e1500 */
[----:B------:R-:W-:Y:S01]  /*5460*/  IMAD.WIDE R60, R10, 0x2, R42 ;  /* 0x000000020a3c7825 */ /* 0x000fe200078e022a */
[----:B------:R-:W-:Y:S02]  /*5470*/  LOP3.LUT R10, R4, 0x1c, RZ, 0xfc, !PT ;  /* 0x0000001c040a7812 */ /* 0x000fe400078efcff */
[----:B------:R1:W2:Y:S02]  /*5480*/  @!P2 LDG.E.U16 R49, [R52.64] ;  /* 0x000000063431a981 */ /* 0x0002a4000c1e1500 */
[----:B------:R-:W-:Y:S02]  /*5490*/  ISETP.GE.AND P2, PT, R10, UR4, PT ;  /* 0x000000040a007c0c */ /* 0x000fe4000bf46270 */
[----:B------:R-:W-:-:S02]  /*54a0*/  LOP3.LUT R10, R4, 0x24, RZ, 0xfc, !PT ;  /* 0x00000024040a7812 */ /* 0x000fc400078efcff */
[C---:B------:R-:W-:Y:S02]  /*54b0*/  ISETP.GE.AND P3, PT, R11.reuse, UR4, PT ;  /* 0x000000040b007c0c */ /* 0x040fe4000bf66270 */
[----:B------:R-:W-:Y:S02]  /*54c0*/  ISETP.GE.AND P1, PT, R10, UR4, PT ;  /* 0x000000040a007c0c */ /* 0x000fe4000bf26270 */
[----:B------:R-:W-:Y:S01]  /*54d0*/  LOP3.LUT R10, R4, 0x1c, RZ, 0xfc, !PT ;  /* 0x0000001c040a7812 */ /* 0x000fe200078efcff */
[----:B------:R-:W-:Y:S01]  /*54e0*/  IMAD R11, R11, c[0x0][0x188], RZ ;  /* 0x000062000b0b7a24 */ /* 0x000fe200078e02ff */
[----:B------:R-:W-:Y:S02]  /*54f0*/  PRMT R78, RZ, 0x7610, R78 ;  /* 0x00007610ff4e7816 */ /* 0x000fe4000000004e */
[----:B------:R-:W-:Y:S01]  /*5500*/  PRMT R98, RZ, 0x7610, R98 ;  /* 0x00007610ff627816 */ /* 0x000fe20000000062 */
[----:B------:R-:W-:Y:S01]  /*5510*/  IMAD R10, R10, c[0x0][0x188], RZ ;  /* 0x000062000a0a7a24 */ /* 0x000fe200078e02ff */
[----:B------:R-:W-:Y:S01]  /*5520*/  PRMT R77, RZ, 0x7610, R77 ;  /* 0x00007610ff4d7816 */ /* 0x000fe2000000004d */
[----:B------:R-:W-:Y:S01]  /*5530*/  IMAD.WIDE R54, R11, 0x2, R42 ;  /* 0x000000020b367825 */ /* 0x000fe200078e022a */
[----:B------:R0:W2:Y:S01]  /*5540*/  @!P0 LDG.E.U16 R78, [R44.64] ;  /* 0x000000062c4e8981 */ /* 0x0000a2000c1e1500 */
[----:B------:R-:W-:-:S02]  /*5550*/  LOP3.LUT R101, R4, 0x1e, RZ, 0xfc, !PT ;  /* 0x0000001e04657812 */ /* 0x000fc400078efcff */
[----:B------:R-:W-:Y:S01]  /*5560*/  LOP3.LUT R100, R4, 0x20, RZ, 0xfc, !PT ;  /* 0x0000002004647812 */ /* 0x000fe200078efcff */
[----:B------:R1:W2:Y:S01]  /*5570*/  @!P3 LDG.E.U16 R98, [R54.64] ;  /* 0x000000063662b981 */ /* 0x0002a2000c1e1500 */
[----:B------:R-:W-:-:S03]  /*5580*/  ISETP.GE.AND P3, PT, R101, UR4, PT ;  /* 0x0000000465007c0c */ /* 0x000fc6000bf66270 */
[----:B------:R1:W2:Y:S01]  /*5590*/  @!P4 LDG.E.U16 R77, [R60.64] ;  /* 0x000000063c4dc981 */ /* 0x0002a2000c1e1500 */
[----:B0-----:R-:W-:Y:S01]  /*55a0*/  IMAD.WIDE R44, R10, 0x2, R42 ;  /* 0x000000020a2c7825 */ /* 0x001fe200078e022a */
[----:B------:R-:W-:Y:S02]  /*55b0*/  LOP3.LUT R10, R4, 0x26, RZ, 0xfc, !PT ;  /* 0x00000026040a7812 */ /* 0x000fe400078efcff */
[----:B------:R-:W-:Y:S02]  /*55c0*/  ISETP.GE.AND P4, PT, R100, UR4, PT ;  /* 0x0000000464007c0c */ /* 0x000fe4000bf86270 */
[----:B------:R-:W-:Y:S02]  /*55d0*/  ISETP.GE.AND P0, PT, R10, UR4, PT ;  /* 0x000000040a007c0c */ /* 0x000fe4000bf06270 */
[----:B------:R-:W-:Y:S01]  /*55e0*/  LOP3.LUT R10, R4, 0x24, RZ, 0xfc, !PT ;  /* 0x00000024040a7812 */ /* 0x000fe200078efcff */
[----:B------:R-:W-:Y:S01]  /*55f0*/  IMAD R101, R101, c[0x0][0x188], RZ ;  /* 0x0000620065657a24 */ /* 0x000fe200078e02ff */
[----:B------:R-:W-:Y:S01]  /*5600*/  PRMT R56, RZ, 0x7610, R56 ;  /* 0x00007610ff387816 */ /* 0x000fe20000000038 */
[----:B------:R-:W-:Y:S01]  /*5610*/  IMAD R100, R100, c[0x0][0x188], RZ ;  /* 0x0000620064647a24 */ /* 0x000fe200078e02ff */
[----:B------:R-:W-:Y:S01]  /*5620*/  LOP3.LUT R11, R4, 0x22, RZ, 0xfc, !PT ;  /* 0x00000022040b7812 */ /* 0x000fe200078efcff */
[----:B------:R-:W-:Y:S01]  /*5630*/  IMAD R10, R10, c[0x0][0x188], RZ ;  /* 0x000062000a0a7a24 */ /* 0x000fe200078e02ff */
[----:B-1----:R-:W-:Y:S01]  /*5640*/  LOP3.LUT R60, R4, 0x26, RZ, 0xfc, !PT ;  /* 0x00000026043c7812 */ /* 0x002fe200078efcff */
[----:B------:R-:W-:Y:S01]  /*5650*/  IMAD.WIDE R46, R101, 0x2, R42 ;  /* 0x00000002652e7825 */ /* 0x000fe200078e022a */
[----:B------:R-:W-:Y:S01]  /*5660*/  PRMT R48, RZ, 0x7610, R48 ;  /* 0x00007610ff307816 */ /* 0x000fe20000000030 */
[----:B------:R0:W2:Y:S01]  /*5670*/  @!P2 LDG.E.U16 R56, [R44.64] ;  /* 0x000000062c38a981 */ /* 0x0000a2000c1e1500 */
[----:B------:R-:W-:Y:S01]  /*5680*/  PRMT R97, RZ, 0x7610, R97 ;  /* 0x00007610ff617816 */ /* 0x000fe20000000061 */
[----:B------:R-:W-:Y:S01]  /*5690*/  IMAD.WIDE R52, R100, 0x2, R42 ;  /* 0x0000000264347825 */ /* 0x000fe200078e022a */
[----:B------:R-:W-:-:S02]  /*56a0*/  ISETP.GE.AND P5, PT, R11, UR4, PT ;  /* 0x000000040b007c0c */ /* 0x000fc4000bfa6270 */
[----:B------:R1:W2:Y:S01]  /*56b0*/  @!P3 LDG.E.U16 R48, [R46.64] ;  /* 0x000000062e30b981 */ /* 0x0002a2000c1e1500 */
[----:B------:R-:W-:Y:S02]  /*56c0*/  IMAD R60, R60, c[0x0][0x188], RZ ;  /* 0x000062003c3c7a24 */ /* 0x000fe400078e02ff */
[----:B0-----:R-:W-:Y:S01]  /*56d0*/  IMAD.WIDE R44, R10, 0x2, R42 ;  /* 0x000000020a2c7825 */ /* 0x001fe200078e022a */
[----:B------:R-:W-:Y:S01]  /*56e0*/  LOP3.LUT R10, R4, 0x2a, RZ, 0xfc, !PT ;  /* 0x0000002a040a7812 */ /* 0x000fe200078efcff */
[----:B------:R0:W2:Y:S02]  /*56f0*/  @!P4 LDG.E.U16 R97, [R52.64] ;  /* 0x000000063461c981 */ /* 0x0000a4000c1e1500 */
[----:B------:R-:W-:Y:S01]  /*5700*/  IMAD R11, R11, c[0x0][0x188], RZ ;  /* 0x000062000b0b7a24 */ /* 0x000fe200078e02ff */
[----:B-1----:R-:W-:Y:S02]  /*5710*/  PRMT R47, RZ, 0x7610, R47 ;  /* 0x00007610ff2f7816 */ /* 0x002fe4000000002f */
[----:B------:R-:W-:Y:S01]  /*5720*/  ISETP.GE.AND P3, PT, R10, UR4, PT ;  /* 0x000000040a007c0c */ /* 0x000fe2000bf66270 */
[----:B------:R-:W-:Y:S01]  /*5730*/  IMAD.WIDE R54, R11, 0x2, R42 ;  /* 0x000000020b367825 */ /* 0x000fe200078e022a */
[----:B------:R-:W-:-:S03]  /*5740*/  PRMT R76, RZ, 0x7610, R76 ;  /* 0x00007610ff4c7816 */ /* 0x000fc6000000004c */
[----:B0-----:R-:W-:Y:S01]  /*5750*/  IMAD.WIDE R52, R60, 0x2, R42 ;  /* 0x000000023c347825 */ /* 0x001fe200078e022a */
[----:B------:R-:W-:Y:S02]  /*5760*/  LOP3.LUT R10, R4, 0x2e, RZ, 0xfc, !PT ;  /* 0x0000002e040a7812 */ /* 0x000fe400078efcff */
[----:B------:R0:W2:Y:S04]  /*5770*/  @!P5 LDG.E.U16 R76, [R54.64] ;  /* 0x00000006364cd981 */ /* 0x0000a8000c1e1500 */
[----:B------:R1:W2:Y:S01]  /*5780*/  @!P0 LDG.E.U16 R47, [R52.64] ;  /* 0x00000006342f8981 */ /* 0x0002a2000c1e1500 */
[----:B------:R-:W-:Y:S02]  /*5790*/  ISETP.GE.AND P0, PT, R10, UR4, PT ;  /* 0x000000040a007c0c */ /* 0x000fe4000bf06270 */
[----:B------:R-:W-:-:S02]  /*57a0*/  LOP3.LUT R10, R4, 0x28, RZ, 0xfc, !PT ;  /* 0x00000028040a7812 */ /* 0x000fc400078efcff */
[----:B0-----:R-:W-:-:S03]  /*57b0*/  PRMT R55, RZ, 0x7610, R55 ;  /* 0x00007610ff377816 */ /* 0x001fc60000000037 */
[----:B------:R-:W-:Y:S01]  /*57c0*/  IMAD R10, R10, c[0x0][0x188], RZ ;  /* 0x000062000a0a7a24 */ /* 0x000fe200078e02ff */
[----:B------:R-:W-:Y:S02]  /*57d0*/  LOP3.LUT R11, R4, 0x28, RZ, 0xfc, !PT ;  /* 0x00000028040b7812 */ /* 0x000fe400078efcff */
[----:B------:R0:W2:Y:S02]  /*57e0*/  @!P1 LDG.E.U16 R55, [R44.64] ;  /* 0x000000062c379981 */ /* 0x0000a4000c1e1500 */
[----:B------:R-:W-:Y:S01]  /*57f0*/  ISETP.GE.AND P2, PT, R11, UR4, PT ;  /* 0x000000040b007c0c */ /* 0x000fe2000bf46270 */
[----:B0-----:R-:W-:Y:S01]  /*5800*/  IMAD.WIDE R44, R10, 0x2, R42 ;  /* 0x000000020a2c7825 */ /* 0x001fe200078e022a */
[----:B------:R-:W-:Y:S02]  /*5810*/  LOP3.LUT R10, R4, 0x2c, RZ, 0xfc, !PT ;  /* 0x0000002c040a7812 */ /* 0x000fe400078efcff */
[----:B------:R-:W-:-:S03]  /*5820*/  PRMT R96, RZ, 0x7610, R96 ;  /* 0x00007610ff607816 */ /* 0x000fc60000000060 */
[----:B------:R-:W-:-:S06]  /*5830*/  IMAD R10, R10, c[0x0][0x188], RZ ;  /* 0x000062000a0a7a24 */ /* 0x000fcc00078e02ff */
[----:B------:R0:W2:Y:S01]  /*5840*/  @!P2 LDG.E.U16 R96, [R44.64] ;  /* 0x000000062c60a981 */ /* 0x0000a2000c1e1500 */
[----:B------:R-:W-:Y:S01]  /*5850*/  IMAD.WIDE R60, R10, 0x2, R42 ;  /* 0x000000020a3c7825 */ /* 0x000fe200078e022a */
[C---:B------:R-:W-:Y:S02]  /*5860*/  LOP3.LUT R10, R4.reuse, 0x32, RZ, 0xfc, !PT ;  /* 0x00000032040a7812 */ /* 0x040fe400078efcff */
[----:B------:R-:W-:Y:S02]  /*5870*/  LOP3.LUT R11, R4, 0x2c, RZ, 0xfc, !PT ;  /* 0x0000002c040b7812 */ /* 0x000fe400078efcff */
[----:B------:R-:W-:Y:S02]  /*5880*/  ISETP.GE.AND P2, PT, R10, UR4, PT ;  /* 0x000000040a007c0c */ /* 0x000fe4000bf46270 */
[----:B------:R-:W-:Y:S02]  /*5890*/  LOP3.LUT R10, R4, 0x2e, RZ, 0xfc, !PT ;  /* 0x0000002e040a7812 */ /* 0x000fe400078efcff */
[----:B------:R-:W-:-:S03]  /*58a0*/  ISETP.GE.AND P1, PT, R11, UR4, PT ;  /* 0x000000040b007c0c */ /* 0x000fc6000bf26270 */
[----:B------:R-:W-:Y:S01]  /*58b0*/  IMAD R10, R10, c[0x0][0x188], RZ ;  /* 0x000062000a0a7a24 */ /* 0x000fe200078e02ff */
[----:B------:R-:W-:-:S03]  /*58c0*/  LOP3.LUT R11, R4, 0x2a, RZ, 0xfc, !PT ;  /* 0x0000002a040b7812 */ /* 0x000fc600078efcff */
[----:B0-----:R-:W-:Y:S01]  /*58d0*/  IMAD.WIDE R44, R10, 0x2, R42 ;  /* 0x000000020a2c7825 */ /* 0x001fe200078e022a */
[----:B------:R-:W-:Y:S02]  /*58e0*/  LOP3.LUT R10, R4, 0x32, RZ, 0xfc, !PT ;  /* 0x00000032040a7812 */ /* 0x000fe400078efcff */
[----:B------:R-:W-:Y:S01]  /*58f0*/  PRMT R54, RZ, 0x7610, R54 ;  /* 0x00007610ff367816 */ /* 0x000fe20000000036 */
[----:B------:R-:W-:Y:S02]  /*5900*/  IMAD R11, R11, c[0x0][0x188], RZ ;  /* 0x000062000b0b7a24 */ /* 0x000fe400078e02ff */
[----:B------:R-:W-:Y:S01]  /*5910*/  IMAD R10, R10, c[0x0][0x188], RZ ;  /* 0x000062000a0a7a24 */ /* 0x000fe200078e02ff */
[----:B------:R-:W-:Y:S01]  /*5920*/  PRMT R63, RZ, 0x7610, R63 ;  /* 0x00007610ff3f7816 */ /* 0x000fe2000000003f */
[--C-:B-1----:R-:W-:Y:S01]  /*5930*/  IMAD.WIDE R52, R11, 0x2, R42.reuse ;  /* 0x000000020b347825 */ /* 0x102fe200078e022a */
[----:B------:R0:W2:Y:S04]  /*5940*/  @!P1 LDG.E.U16 R54, [R60.64] ;  /* 0x000000063c369981 */ /* 0x0000a8000c1e1500 */
[----:B------:R1:W2:Y:S01]  /*5950*/  @!P3 LDG.E.U16 R63, [R52.64] ;  /* 0x00000006343fb981 */ /* 0x0002a2000c1e1500 */
[----:B0-----:R-:W-:Y:S01]  /*5960*/  IMAD.WIDE R60, R10, 0x2, R42 ;  /* 0x000000020a3c7825 */ /* 0x001fe200078e022a */
[----:B------:R-:W-:-:S04]  /*5970*/  LOP3.LUT R10, R4, 0x38, RZ, 0xfc, !PT ;  /* 0x00000038040a7812 */ /* 0x000fc800078efcff */
[----:B------:R-:W-:Y:S02]  /*5980*/  ISETP.GE.AND P3, PT, R10, UR4, PT ;  /* 0x000000040a007c0c */ /* 0x000fe4000bf66270 */
[C---:B------:R-:W-:Y:S02]  /*5990*/  LOP3.LUT R10, R4.reuse, 0x34, RZ, 0xfc, !PT ;  /* 0x00000034040a7812 */ /* 0x040fe400078efcff */
[----:B------:R-:W-:Y:S02]  /*59a0*/  PRMT R62, RZ, 0x7610, R62 ;  /* 0x00007610ff3e7816 */ /* 0x000fe4000000003e */
[----:B------:R-:W-:Y:S01]  /*59b0*/  LOP3.LUT R11, R4, 0x30, RZ, 0xfc, !PT ;  /* 0x00000030040b7812 */ /* 0x000fe200078efcff */
[----:B------:R-:W-:Y:S01]  /*59c0*/  IMAD R10, R10, c[0x0][0x188], RZ ;  /* 0x000062000a0a7a24 */ /* 0x000fe200078e02ff */
[C---:B------:R-:W-:Y:S02]  /*59d0*/  LOP3.LUT R100, R4.reuse, 0x30, RZ, 0xfc, !PT ;  /* 0x0000003004647812 */ /* 0x040fe400078efcff */
[----:B------:R-:W-:Y:S01]  /*59e0*/  ISETP.GE.AND P4, PT, R11, UR4, PT ;  /* 0x000000040b007c0c */ /* 0x000fe2000bf86270 */
[----:B------:R0:W2:Y:S01]  /*59f0*/  @!P2 LDG.E.U16 R62, [R60.64] ;  /* 0x000000063c3ea981 */ /* 0x0000a2000c1e1500 */
[----:B------:R-:W-:-:S02]  /*5a00*/  LOP3.LUT R11, R4, 0x34, RZ, 0xfc, !PT ;  /* 0x00000034040b7812 */ /* 0x000fc400078efcff */
[----:B------:R-:W-:Y:S01]  /*5a10*/  PRMT R46, RZ, 0x7610, R46 ;  /* 0x00007610ff2e7816 */ /* 0x000fe2000000002e */
[----:B------:R-:W-:Y:S01]  /*5a20*/  IMAD R100, R100, c[0x0][0x188], RZ ;  /* 0x0000620064647a24 */ /* 0x000fe200078e02ff */
[----:B------:R-:W-:Y:S01]  /*5a30*/  ISETP.GE.AND P1, PT, R11, UR4, PT ;  /* 0x000000040b007c0c */ /* 0x000fe2000bf26270 */
[--C-:B0-----:R-:W-:Y:S01]  /*5a40*/  IMAD.WIDE R60, R10, 0x2, R42.reuse ;  /* 0x000000020a3c7825 */ /* 0x101fe200078e022a */
[C---:B------:R-:W-:Y:S02]  /*5a50*/  LOP3.LUT R10, R4.reuse, 0x36, RZ, 0xfc, !PT ;  /* 0x00000036040a7812 */ /* 0x040fe400078efcff */
[----:B------:R0:W2:Y:S01]  /*5a60*/  @!P0 LDG.E.U16 R46, [R44.64] ;  /* 0x000000062c2e8981 */ /* 0x0000a2000c1e1500 */
[----:B------:R-:W-:Y:S02]  /*5a70*/  LOP3.LUT R11, R4, 0x36, RZ, 0xfc, !PT ;  /* 0x00000036040b7812 */ /* 0x000fe400078efcff */
[----:B------:R-:W-:Y:S02]  /*5a80*/  IMAD R10, R10, c[0x0][0x188], RZ ;  /* 0x000062000a0a7a24 */ /* 0x000fe400078e02ff */
[----:B------:R-:W-:Y:S01]  /*5a90*/  ISETP.GE.AND P0, PT, R11, UR4, PT ;  /* 0x000000040b007c0c */ /* 0x000fe2000bf06270 */
[----:B-1----:R-:W-:Y:S01]  /*5aa0*/  IMAD.WIDE R52, R100, 0x2, R42 ;  /* 0x0000000264347825 */ /* 0x002fe200078e022a */
[----:B------:R-:W-:-:S03]  /*5ab0*/  LOP3.LUT R11, R4, 0x3a, RZ, 0xfc, !PT ;  /* 0x0000003a040b7812 */ /* 0x000fc600078efcff */
[----:B------:R-:W-:Y:S01]  /*5ac0*/  IMAD.WIDE R100, R10, 0x2, R42 ;  /* 0x000000020a647825 */ /* 0x000fe200078e022a */
[----:B------:R-:W-:Y:S02]  /*5ad0*/  LOP3.LUT R10, R4, 0x3a, RZ, 0xfc, !PT ;  /* 0x0000003a040a7812 */ /* 0x000fe400078efcff */
[----:B------:R-:W-:Y:S02]  /*5ae0*/  PRMT R95, RZ, 0x7610, R95 ;  /* 0x00007610ff5f7816 */ /* 0x000fe4000000005f */
[----:B------:R-:W-:Y:S01]  /*5af0*/  ISETP.GE.AND P2, PT, R11, UR4, PT ;  /* 0x000000040b007c0c */ /* 0x000fe2000bf46270 */
[----:B------:R-:W-:Y:S01]  /*5b00*/  IMAD R10, R10, c[0x0][0x188], RZ ;  /* 0x000062000a0a7a24 */ /* 0x000fe200078e02ff */
[----:B------:R-:W-:Y:S02]  /*5b10*/  LOP3.LUT R11, R4, 0x38, RZ, 0xfc, !PT ;  /* 0x00000038040b7812 */ /* 0x000fe400078efcff */
[----:B0-----:R-:W-:Y:S01]  /*5b20*/  PRMT R45, RZ, 0x7610, R45 ;  /* 0x00007610ff2d7816 */ /* 0x001fe2000000002d */
[----:B------:R0:W2:Y:S01]  /*5b30*/  @!P4 LDG.E.U16 R95, [R52.64] ;  /* 0x00000006345fc981 */ /* 0x0000a2000c1e1500 */
[----:B------:R-:W-:Y:S01]  /*5b40*/  IMAD.WIDE R104, R10, 0x2, R42 ;  /* 0x000000020a687825 */ /* 0x000fe200078e022a */
[----:B------:R-:W-:-:S03]  /*5b50*/  LOP3.LUT R10, R4, 0x3c, RZ, 0xfc, !PT ;  /* 0x0000003c040a7812 */ /* 0x000fc600078efcff */
[----:B------:R-:W-:Y:S01]  /*5b60*/  IMAD R11, R11, c[0x0][0x188], RZ ;  /* 0x000062000b0b7a24 */ /* 0x000fe200078e02ff */
[----:B------:R-:W-:Y:S01]  /*5b70*/  PRMT R94, RZ, 0x7610, R94 ;  /* 0x00007610ff5e7816 */ /* 0x000fe2000000005e */
[----:B------:R1:W2:Y:S01]  /*5b80*/  @!P0 LDG.E.U16 R45, [R100.64] ;  /* 0x00000006642d8981 */ /* 0x0002a2000c1e1500 */
[----:B0-----:R-:W-:Y:S01]  /*5b90*/  PRMT R53, RZ, 0x7610, R53 ;  /* 0x00007610ff357816 */ /* 0x001fe20000000035 */
[----:B------:R-:W-:Y:S01]  /*5ba0*/  IMAD.WIDE R102, R11, 0x2, R42 ;  /* 0x000000020b667825 */ /* 0x000fe200078e022a */
[----:B------:R-:W-:Y:S02]  /*5bb0*/  ISETP.GE.AND P0, PT, R10, UR4, PT ;  /* 0x000000040a007c0c */ /* 0x000fe4000bf06270 */
[C---:B------:R-:W-:Y:S02]  /*5bc0*/  LOP3.LUT R10, R4.reuse, 0x42, RZ, 0xfc, !PT ;  /* 0x00000042040a7812 */ /* 0x040fe400078efcff */
[----:B------:R0:W2:Y:S01]  /*5bd0*/  @!P1 LDG.E.U16 R53, [R60.64] ;  /* 0x000000063c359981 */ /* 0x0000a2000c1e1500 */
[----:B------:R-:W-:-:S03]  /*5be0*/  LOP3.LUT R11, R4, 0x40, RZ, 0xfc, !PT ;  /* 0x00000040040b7812 */ /* 0x000fc600078efcff */
[----:B------:R1:W2:Y:S01]  /*5bf0*/  @!P3 LDG.E.U16 R94, [R102.64] ;  /* 0x00000006665eb981 */ /* 0x0002a2000c1e1500 */
[----:B------:R-:W-:Y:S02]  /*5c00*/  ISETP.GE.AND P3, PT, R10, UR4, PT ;  /* 0x000000040a007c0c */ /* 0x000fe4000bf66270 */
[----:B0-----:R-:W-:Y:S02]  /*5c10*/  PRMT R61, RZ, 0x7610, R61 ;  /* 0x00007610ff3d7816 */ /* 0x001fe4000000003d */
[----:B------:R-:W-:-:S04]  /*5c20*/  LOP3.LUT R10, R4, 0x3e, RZ, 0xfc, !PT ;  /* 0x0000003e040a7812 */ /* 0x000fc800078efcff */
[----:B------:R0:W2:Y:S01]  /*5c30*/  @!P2 LDG.E.U16 R61, [R104.64] ;  /* 0x00000006683da981 */ /* 0x0000a2000c1e1500 */
[----:B------:R-:W-:Y:S01]  /*5c40*/  ISETP.GE.AND P2, PT, R11, UR4, PT ;  /* 0x000000040b007c0c */ /* 0x000fe2000bf46270 */
[----:B------:R-:W-:Y:S01]  /*5c50*/  IMAD R10, R10, c[0x0][0x188], RZ ;  /* 0x000062000a0a7a24 */ /* 0x000fe200078e02ff */
[C---:B------:R-:W-:Y:S02]  /*5c60*/  LOP3.LUT R11, R4.reuse, 0x3c, RZ, 0xfc, !PT ;  /* 0x0000003c040b7812 */ /* 0x040fe400078efcff */
[----:B------:R-:W-:Y:S01]  /*5c70*/  LOP3.LUT R106, R4, 0x3e, RZ, 0xfc, !PT ;  /* 0x0000003e046a7812 */ /* 0x000fe200078efcff */
[----:B-1----:R-:W-:Y:S01]  /*5c80*/  IMAD.WIDE R102, R10, 0x2, R42 ;  /* 0x000000020a667825 */ /* 0x002fe200078e022a */
[----:B------:R-:W-:Y:S02]  /*5c90*/  LOP3.LUT R10, R4, 0x40, RZ, 0xfc, !PT ;  /* 0x00000040040a7812 */ /* 0x000fe400078efcff */
[----:B------:R-:W-:Y:S01]  /*5ca0*/  ISETP.GE.AND P1, PT, R106, UR4, PT ;  /* 0x000000046a007c0c */ /* 0x000fe2000bf26270 */
[----:B------:R-:W-:-:S02]  /*5cb0*/  IMAD R11, R11, c[0x0][0x188], RZ ;  /* 0x000062000b0b7a24 */ /* 0x000fc400078e02ff */
[----:B------:R-:W-:Y:S02]  /*5cc0*/  IMAD R10, R10, c[0x0][0x188], RZ ;  /* 0x000062000a0a7a24 */ /* 0x000fe400078e02ff */
[----:B------:R-:W-:Y:S01]  /*5cd0*/  IMAD.WIDE R100, R11, 0x2, R42 ;  /* 0x000000020b647825 */ /* 0x000fe200078e022a */
[----:B------:R-:W-:Y:S02]  /*5ce0*/  LOP3.LUT R11, R4, 0x42, RZ, 0xfc, !PT ;  /* 0x00000042040b7812 */ /* 0x000fe400078efcff */
[----:B------:R-:W-:Y:S01]  /*5cf0*/  PRMT R44, RZ, 0x7610, R44 ;  /* 0x00007610ff2c7816 */ /* 0x000fe2000000002c */
[----:B0-----:R-:W-:Y:S01]  /*5d00*/  IMAD.WIDE R104, R10, 0x2, R42 ;  /* 0x000000020a687825 */ /* 0x001fe200078e022a */
[----:B------:R-:W-:-:S03]  /*5d10*/  LOP3.LUT R10, R4, 0x44, RZ, 0xfc, !PT ;  /* 0x00000044040a7812 */ /* 0x000fc600078efcff */
[----:B------:R-:W-:Y:S01]  /*5d20*/  IMAD R11, R11, c[0x0][0x188], RZ ;  /* 0x000062000b0b7a24 */ /* 0x000fe200078e02ff */
[----:B------:R-:W-:Y:S01]  /*5d30*/  PRMT R60, RZ, 0x7610, R60 ;  /* 0x00007610ff3c7816 */ /* 0x000fe2000000003c */
[----:B------:R0:W2:Y:S01]  /*5d40*/  @!P1 LDG.E.U16 R44, [R102.64] ;  /* 0x00000006662c9981 */ /* 0x0000a2000c1e1500 */
[----:B------:R-:W-:Y:S01]  /*5d50*/  ISETP.GE.AND P1, PT, R10, UR4, PT ;  /* 0x000000040a007c0c */ /* 0x000fe2000bf26270 */
[----:B------:R-:W-:Y:S01]  /*5d60*/  IMAD.WIDE R106, R11, 0x2, R42 ;  /* 0x000000020b6a7825 */ /* 0x000fe200078e022a */
[----:B------:R-:W-:-:S04]  /*5d70*/  LOP3.LUT R10, R4, 0x48, RZ, 0xfc, !PT ;  /* 0x00000048040a7812 */ /* 0x000fc800078efcff */
[----:B------:R1:W2:Y:S01]  /*5d80*/  @!P3 LDG.E.U16 R60, [R106.64] ;  /* 0x000000066a3cb981 */ /* 0x0002a2000c1e1500 */
[----:B------:R-:W-:Y:S02]  /*5d90*/  ISETP.GE.AND P3, PT, R10, UR4, PT ;  /* 0x000000040a007c0c */ /* 0x000fe4000bf66270 */
[----:B------:R-:W-:Y:S02]  /*5da0*/  LOP3.LUT R10, R4, 0x44, RZ, 0xfc, !PT ;  /* 0x00000044040a7812 */ /* 0x000fe400078efcff */
[----:B------:R-:W-:-:S03]  /*5db0*/  PRMT R93, RZ, 0x7610, R93 ;  /* 0x00007610ff5d7816 */ /* 0x000fc6000000005d */
[----:B------:R-:W-:-:S03]  /*5dc0*/  IMAD R10, R10, c[0x0][0x188], RZ ;  /* 0x000062000a0a7a24 */ /* 0x000fc600078e02ff */
[----:B------:R0:W2:Y:S01]  /*5dd0*/  @!P2 LDG.E.U16 R93, [R104.64] ;  /* 0x00000006685da981 */ /* 0x0000a2000c1e1500 */
[----:B------:R-:W-:Y:S02]  /*5de0*/  LOP3.LUT R11, R4, 0x46, RZ, 0xfc, !PT ;  /* 0x00000046040b7812 */ /* 0x000fe400078efcff */
[----:B------:R-:W-:Y:S01]  /*5df0*/  PRMT R52, RZ, 0x7610, R52 ;  /* 0x00007610ff347816 */ /* 0x000fe20000000034 */
[----:B0-----:R-:W-:Y:S01]  /*5e00*/  IMAD.WIDE R104, R10, 0x2, R42 ;  /* 0x000000020a687825 */ /* 0x001fe200078e022a */
[----:B------:R-:W-:-:S04]  /*5e10*/  LOP3.LUT R10, R4, 0x46, RZ, 0xfc, !PT ;  /* 0x00000046040a7812 */ /* 0x000fc800078efcff */
[----:B------:R0:W2:Y:S01]  /*5e20*/  @!P0 LDG.E.U16 R52, [R100.64] ;  /* 0x0000000664348981 */ /* 0x0000a2000c1e1500 */
[----:B------:R-:W-:Y:S01]  /*5e30*/  ISETP.GE.AND P2, PT, R11, UR4, PT ;  /* 0x000000040b007c0c */ /* 0x000fe2000bf46270 */
[----:B------:R-:W-:Y:S01]  /*5e40*/  IMAD R10, R10, c[0x0][0x188], RZ ;  /* 0x000062000a0a7a24 */ /* 0x000fe200078e02ff */
[----:B------:R-:W-:-:S03]  /*5e50*/  LOP3.LUT R11, R4, 0x4c, RZ, 0xfc, !PT ;  /* 0x0000004c040b7812 */ /* 0x000fc600078efcff */
[----:B------:R-:W-:Y:S01]  /*5e60*/  IMAD.WIDE R102, R10, 0x2, R42 ;  /* 0x000000020a667825 */ /* 0x000fe200078e022a */
[----:B------:R-:W-:Y:S02]  /*5e70*/  LOP3.LUT R10, R4, 0x4a, RZ, 0xfc, !PT ;  /* 0x0000004a040a7812 */ /* 0x000fe400078efcff */
[----:B-1----:R-:W-:Y:S02]  /*5e80*/  PRMT R107, RZ, 0x7610, R107 ;  /* 0x00007610ff6b7816 */ /* 0x002fe4000000006b */
[----:B------:R-:W-:Y:S01]  /*5e90*/  ISETP.GE.AND P0, PT, R11, UR4, PT ;  /* 0x000000040b007c0c */ /* 0x000fe2000bf06270 */
[----:B------:R-:W-:Y:S01]  /*5ea0*/  IMAD R10, R10, c[0x0][0x188], RZ ;  /* 0x000062000a0a7a24 */ /* 0x000fe200078e02ff */
[C---:B------:R-:W-:Y:S02]  /*5eb0*/  LOP3.LUT R11, R4.reuse, 0x48, RZ, 0xfc, !PT ;  /* 0x00000048040b7812 */ /* 0x040fe400078efcff */
[----:B0-----:R-:W-:Y:S01]  /*5ec0*/  LOP3.LUT R101, R4, 0x4a, RZ, 0xfc, !PT ;  /* 0x0000004a04657812 */ /* 0x001fe200078efcff */
[----:B------:R0:W2:Y:S02]  /*5ed0*/  @!P1 LDG.E.U16 R107, [R104.64] ;  /* 0x00000006686b9981 */ /* 0x0000a4000c1e1500 */
[----:B------:R-:W-:Y:S01]  /*5ee0*/  IMAD R11, R11, c[0x0][0x188], RZ ;  /* 0x000062000b0b7a24 */ /* 0x000fe200078e02ff */
[----:B------:R-:W-:-:S02]  /*5ef0*/  ISETP.GE.AND P4, PT, R101, UR4, PT ;  /* 0x0000000465007c0c */ /* 0x000fc4000bf86270 */
[----:B------:R-:W-:Y:S01]  /*5f00*/  PRMT R109, RZ, 0x7610, R109 ;  /* 0x00007610ff6d7816 */ /* 0x000fe2000000006d */
[----:B------:R-:W-:-:S04]  /*5f10*/  IMAD.WIDE R100, R11, 0x2, R42 ;  /* 0x000000020b647825 */ /* 0x000fc800078e022a */
[----:B0-----:R-:W-:Y:S01]  /*5f20*/  IMAD.WIDE R104, R10, 0x2, R42 ;  /* 0x000000020a687825 */ /* 0x001fe200078e022a */
[----:B------:R-:W-:Y:S01]  /*5f30*/  LOP3.LUT R10, R4, 0x4c, RZ, 0xfc, !PT ;  /* 0x0000004c040a7812 */ /* 0x000fe200078efcff */
[----:B------:R0:W2:Y:S01]  /*5f40*/  @!P3 LDG.E.U16 R109, [R100.64] ;  /* 0x00000006646db981 */ /* 0x0000a2000c1e1500 */
[----:B------:R-:W-:-:S03]  /*5f50*/  PRMT R106, RZ, 0x7610, R106 ;  /* 0x00007610ff6a7816 */ /* 0x000fc6000000006a */
[----:B------:R-:W-:-:S03]  /*5f60*/  IMAD R10, R10, c[0x0][0x188], RZ ;  /* 0x000062000a0a7a24 */ /* 0x000fc600078e02ff */
[----:B------:R1:W2:Y:S01]  /*5f70*/  @!P2 LDG.E.U16 R106, [R102.64] ;  /* 0x00000006666aa981 */ /* 0x0002a2000c1e1500 */
[----:B0-----:R-:W-:Y:S01]  /*5f80*/  IMAD.WIDE R100, R10, 0x2, R42 ;  /* 0x000000020a647825 */ /* 0x001fe200078e022a */
[----:B------:R-:W-:Y:S02]  /*5f90*/  LOP3.LUT R10, R4, 0x4e, RZ, 0xfc, !PT ;  /* 0x0000004e040a7812 */ /* 0x000fe400078efcff */
[----:B------:R-:W-:Y:S02]  /*5fa0*/  PRMT R111, RZ, 0x7610, R111 ;  /* 0x00007610ff6f7816 */ /* 0x000fe4000000006f */
[----:B------:R-:W-:Y:S02]  /*5fb0*/  ISETP.GE.AND P1, PT, R10, UR4, PT ;  /* 0x000000040a007c0c */ /* 0x000fe4000bf26270 */
[C---:B-1----:R-:W-:Y:S02]  /*5fc0*/  LOP3.LUT R102, R4.reuse, 0x4e, RZ, 0xfc, !PT ;  /* 0x0000004e04667812 */ /* 0x042fe400078efcff */
[----:B------:R-:W-:Y:S01]  /*5fd0*/  LOP3.LUT R11, R4, 0x52, RZ, 0xfc, !PT ;  /* 0x00000052040b7812 */ /* 0x000fe200078efcff */
[----:B------:R0:W2:Y:S02]  /*5fe0*/  @!P0 LDG.E.U16 R111, [R100.64] ;  /* 0x00000006646f8981 */ /* 0x0000a4000c1e1500 */
[----:B------:R-:W-:Y:S01]  /*5ff0*/  IMAD R102, R102, c[0x0][0x188], RZ ;  /* 0x0000620066667a24 */ /* 0x000fe200078e02ff */
[----:B------:R-:W-:-:S02]  /*6000*/  PRMT R116, RZ, 0x7610, R116 ;  /* 0x00007610ff747816 */ /* 0x000fc40000000074 */
[----:B------:R-:W-:Y:S02]  /*6010*/  ISETP.GE.AND P3, PT, R11, UR4, PT ;  /* 0x000000040b007c0c */ /* 0x000fe4000bf66270 */
[----:B------:R-:W-:Y:S02]  /*6020*/  PRMT R110, RZ, 0x7610, R110 ;  /* 0x00007610ff6e7816 */ /* 0x000fe4000000006e */
[----:B------:R-:W-:Y:S01]  /*6030*/  LOP3.LUT R103, R4, 0x50, RZ, 0xfc, !PT ;  /* 0x0000005004677812 */ /* 0x000fe200078efcff */
[----:B0-----:R-:W-:Y:S01]  /*6040*/  IMAD.WIDE R100, R102, 0x2, R42 ;  /* 0x0000000266647825 */ /* 0x001fe200078e022a */
[----:B------:R-:W-:Y:S02]  /*6050*/  LOP3.LUT R10, R4, 0x54, RZ, 0xfc, !PT ;  /* 0x00000054040a7812 */ /* 0x000fe400078efcff */
[----:B------:R-:W-:Y:S01]  /*6060*/  ISETP.GE.AND P2, PT, R103, UR4, PT ;  /* 0x0000000467007c0c */ /* 0x000fe2000bf46270 */
[----:B------:R-:W-:Y:S01]  /*6070*/  IMAD R11, R11, c[0x0][0x188], RZ ;  /* 0x000062000b0b7a24 */ /* 0x000fe200078e02ff */
[----:B------:R0:W2:Y:S01]  /*6080*/  @!P1 LDG.E.U16 R116, [R100.64] ;  /* 0x0000000664749981 */ /* 0x0000a2000c1e1500 */
[----:B------:R-:W-:-:S02]  /*6090*/  ISETP.GE.AND P0, PT, R10, UR4, PT ;  /* 0x000000040a007c0c */ /* 0x000fc4000bf06270 */
[----:B------:R-:W-:Y:S01]  /*60a0*/  PRMT R117, RZ, 0x7610, R117 ;  /* 0x00007610ff757816 */ /* 0x000fe20000000075 */
[----:B------:R1:W2:Y:S01]  /*60b0*/  @!P4 LDG.E.U16 R110, [R104.64] ;  /* 0x00000006686ec981 */ /* 0x0002a2000c1e1500 */
[----:B------:R-:W-:Y:S01]  /*60c0*/  IMAD R103, R103, c[0x0][0x188], RZ ;  /* 0x0000620067677a24 */ /* 0x000fe200078e02ff */
[----:B0-----:R-:W-:Y:S01]  /*60d0*/  LOP3.LUT R101, R4, 0x54, RZ, 0xfc, !PT ;  /* 0x0000005404657812 */ /* 0x001fe200078efcff */
[----:B-1----:R-:W-:Y:S01]  /*60e0*/  IMAD.WIDE R104, R11, 0x2, R42 ;  /* 0x000000020b687825 */ /* 0x002fe200078e022a */
[----:B------:R-:W-:-:S03]  /*60f0*/  PRMT R118, RZ, 0x7610, R118 ;  /* 0x00007610ff767816 */ /* 0x000fc60000000076 */
[----:B------:R-:W-:Y:S01]  /*6100*/  IMAD R101, R101, c[0x0][0x188], RZ ;  /* 0x0000620065657a24 */ /* 0x000fe200078e02ff */
[----:B------:R0:W2:Y:S01]  /*6110*/  @!P3 LDG.E.U16 R117, [R104.64] ;  /* 0x000000066875b981 */ /* 0x0000a2000c1e1500 */
[----:B------:R-:W-:Y:S01]  /*6120*/  IMAD.WIDE R102, R103, 0x2, R42 ;  /* 0x0000000267667825 */ /* 0x000fe200078e022a */
[----:B------:R-:W-:-:S03]  /*6130*/  LOP3.LUT R10, R4, 0x56, RZ, 0xfc, !PT ;  /* 0x00000056040a7812 */ /* 0x000fc600078efcff */
[----:B------:R-:W-:Y:S01]  /*6140*/  IMAD.WIDE R100, R101, 0x2, R42 ;  /* 0x0000000265647825 */ /* 0x000fe200078e022a */
[----:B------:R1:W2:Y:S01]  /*6150*/  @!P2 LDG.E.U16 R118, [R102.64] ;  /* 0x000000066676a981 */ /* 0x0002a2000c1e1500 */
[----:B0-----:R-:W-:Y:S02]  /*6160*/  PRMT R104, RZ, 0x7610, R104 ;  /* 0x00007610ff687816 */ /* 0x001fe40000000068 */
[----:B------:R-:W-:Y:S02]  /*6170*/  ISETP.GE.AND P4, PT, R10, UR4, PT ;  /* 0x000000040a007c0c */ /* 0x000fe4000bf86270 */
[C---:B-1----:R-:W-:Y:S02]  /*6180*/  LOP3.LUT R103, R4.reuse, 0x56, RZ, 0xfc, !PT ;  /* 0x0000005604677812 */ /* 0x042fe400078efcff */
[----:B------:R0:W2:Y:S01]  /*6190*/  @!P0 LDG.E.U16 R104, [R100.64] ;  /* 0x0000000664688981 */ /* 0x0000a2000c1e1500 */
[C---:B------:R-:W-:Y:S02]  /*61a0*/  LOP3.LUT R11, R4.reuse, 0x58, RZ, 0xfc, !PT ;  /* 0x00000058040b7812 */ /* 0x040fe400078efcff */
[----:B------:R-:W-:Y:S01]  /*61b0*/  IMAD R103, R103, c[0x0][0x188], RZ ;  /* 0x0000620067677a24 */ /* 0x000fe200078e02ff */
[----:B0-----:R-:W-:-:S03]  /*61c0*/  LOP3.LUT R101, R4, 0x5c, RZ, 0xfc, !PT ;  /* 0x0000005c04657812 */ /* 0x001fc600078efcff */
[----:B------:R-:W-:Y:S01]  /*61d0*/  IMAD.WIDE R102, R103, 0x2, R42 ;  /* 0x0000000267667825 */ /* 0x000fe200078e022a */
[----:B------:R-:W-:Y:S02]  /*61e0*/  PRMT R105, RZ, 0x7610, R105 ;  /* 0x00007610ff697816 */ /* 0x000fe40000000069 */
[----:B------:R-:W-:Y:S02]  /*61f0*/  ISETP.GE.AND P0, PT, R101, UR4, PT ;  /* 0x0000000465007c0c */ /* 0x000fe4000bf06270 */
[C---:B------:R-:W-:Y:S02]  /*6200*/  LOP3.LUT R101, R4.reuse, 0x58, RZ, 0xfc, !PT ;  /* 0x0000005804657812 */ /* 0x040fe400078efcff */
[----:B------:R-:W-:Y:S01]  /*6210*/  ISETP.GE.AND P1, PT, R11, UR4, PT ;  /* 0x000000040b007c0c */ /* 0x000fe2000bf26270 */
[----:B------:R0:W2:Y:S01]  /*6220*/  @!P4 LDG.E.U16 R105, [R102.64] ;  /* 0x000000066669c981 */ /* 0x0000a2000c1e1500 */
[----:B------:R-:W-:Y:S01]  /*6230*/  LOP3.LUT R10, R4, 0x5a, RZ, 0xfc, !PT ;  /* 0x0000005a040a7812 */ /* 0x000fe200078efcff */
[----:B------:R-:W-:Y:S01]  /*6240*/  IMAD R101, R101, c[0x0][0x188], RZ ;  /* 0x0000620065657a24 */ /* 0x000fe200078e02ff */
[----:B------:R-:W-:-:S02]  /*6250*/  PRMT R164, RZ, 0x7610, R164 ;  /* 0x00007610ffa47816 */ /* 0x000fc400000000a4 */
[----:B------:R-:W-:Y:S01]  /*6260*/  ISETP.GE.AND P2, PT, R10, UR4, PT ;  /* 0x000000040a007c0c */ /* 0x000fe2000bf46270 */
[----:B------:R-:W-:Y:S01]  /*6270*/  IMAD.WIDE R100, R101, 0x2, R42 ;  /* 0x0000000265647825 */ /* 0x000fe200078e022a */
[----:B0-----:R-:W-:-:S05]  /*6280*/  LOP3.LUT R103, R4, 0x5a, RZ, 0xfc, !PT ;  /* 0x0000005a04677812 */ /* 0x001fca00078efcff */
[----:B------:R0:W2:Y:S01]  /*6290*/  @!P1 LDG.E.U16 R164, [R100.64] ;  /* 0x0000000664a49981 */ /* 0x0000a2000c1e1500 */
[----:B------:R-:W-:Y:S01]  /*62a0*/  IMAD R103, R103, c[0x0][0x188], RZ ;  /* 0x0000620067677a24 */ /* 0x000fe200078e02ff */
[----:B------:R-:W-:-:S03]  /*62b0*/  PRMT R119, RZ, 0x7610, R119 ;  /* 0x00007610ff777816 */ /* 0x000fc60000000077 */
[----:B------:R-:W-:Y:S01]  /*62c0*/  IMAD.WIDE R102, R103, 0x2, R42 ;  /* 0x0000000267667825 */ /* 0x000fe200078e022a */
[C---:B0-----:R-:W-:Y:S02]  /*62d0*/  LOP3.LUT R101, R4.reuse, 0x5c, RZ, 0xfc, !PT ;  /* 0x0000005c04657812 */ /* 0x041fe400078efcff */
[----:B------:R-:W-:Y:S02]  /*62e0*/  LOP3.LUT R100, R4, 0x5e, RZ, 0xfc, !PT ;  /* 0x0000005e04647812 */ /* 0x000fe400078efcff */
[----:B------:R0:W2:Y:S01]  /*62f0*/  @!P2 LDG.E.U16 R119, [R102.64] ;  /* 0x000000066677a981 */ /* 0x0000a2000c1e1500 */
[----:B------:R-:W-:Y:S01]  /*6300*/  IMAD R101, R101, c[0x0][0x188], RZ ;  /* 0x0000620065657a24 */ /* 0x000fe200078e02ff */
[----:B------:R-:W-:-:S03]  /*6310*/  ISETP.GE.AND P1, PT, R100, UR4, PT ;  /* 0x0000000464007c0c */ /* 0x000fc6000bf26270 */
[----:B------:R-:W-:Y:S01]  /*6320*/  IMAD.WIDE R100, R101, 0x2, R42 ;  /* 0x0000000265647825 */ /* 0x000fe200078e022a */
[----:B0-----:R-:W-:-:S06]  /*6330*/  PRMT R102, RZ, 0x7610, R102 ;  /* 0x00007610ff667816 */ /* 0x001fcc0000000066 */
[----:B------:R0:W2:Y:S01]  /*6340*/  @!P0 LDG.E.U16 R102, [R100.64] ;  /* 0x0000000664668981 */ /* 0x0000a2000c1e1500 */
[----:B------:R-:W-:Y:S02]  /*6350*/  PRMT R103, RZ, 0x7610, R103 ;  /* 0x00007610ff677816 */ /* 0x000fe40000000067 */
[C---:B0-----:R-:W-:Y:S02]  /*6360*/  LOP3.LUT R101, R4.reuse, 0x5e, RZ, 0xfc, !PT ;  /* 0x0000005e04657812 */ /* 0x041fe400078efcff */
[----:B------:R-:W-:-:S03]  /*6370*/  LOP3.LUT R100, R4, 0x60, RZ, 0xfc, !PT ;  /* 0x0000006004647812 */ /* 0x000fc600078efcff */
[----:B------:R-:W-:Y:S01]  /*6380*/  IMAD R101, R101, c[0x0][0x188], RZ ;  /* 0x0000620065657a24 */ /* 0x000fe200078e02ff */
[----:B------:R-:W-:-:S03]  /*6390*/  ISETP.GE.AND P0, PT, R100, UR4, PT ;  /* 0x0000000464007c0c */ /* 0x000fc6000bf06270 */
[----:B------:R-:W-:-:S05]  /*63a0*/  IMAD.WIDE R100, R101, 0x2, R42 ;  /* 0x0000000265647825 */ /* 0x000fca00078e022a */
        /* <DEDUP_REMOVED lines=77> */
[----:B------:R0:W3:Y:S01]  /*6880*/  @!P2 LDG.E.U16 R181, [R100.64] ;  /* 0x0000000664b5a981 */ /* 0x0000e2000c1e1500 */
        /* <DEDUP_REMOVED lines=29> */
[----:B0-----:R-:W-:-:S05]  /*6a60*/  LOP3.LUT R101, R4, 0x7e, RZ, 0xfc, !PT ;  /* 0x0000007e04657812 */ /* 0x001fca00078efcff */
[----:B------:R-:W-:-:S04]  /*6a70*/  IMAD R101, R101, c[0x0][0x188], RZ ;  /* 0x0000620065657a24 */ /* 0x000fc800078e02ff */
[----:B------:R-:W-:-:S05]  /*6a80*/  IMAD.WIDE R100, R101, 0x2, R42 ;  /* 0x0000000265647825 */ /* 0x000fca00078e022a */
[----:B------:R0:W3:Y:S04]  /*6a90*/  @!P0 LDG.E.U16 R169, [R100.64] ;  /* 0x0000000664a98981 */ /* 0x0000e8000c1e1500 */
[----:B------:R-:W-:Y:S06]  /*6aa0*/  BAR.SYNC.DEFER_BLOCKING 0x0 ;  /* 0x0000000000007b1d */ /* 0x000fec0000010000 */
[----:B0-----:R-:W0:Y:S01]  /*6ab0*/  S2R R101, SR_TID.X ;  /* 0x0000000000657919 */ /* 0x001e220000002100 */
[----:B------:R-:W-:-:S02]  /*6ac0*/  IADD3 R100, P1, R3, R13, RZ ;  /* 0x0000000d03647210 */ /* 0x000fc40007f3e0ff */
[----:B------:R-:W-:Y:S02]  /*6ad0*/  PRMT R170, RZ, 0x7610, R170 ;  /* 0x00007610ffaa7816 */ /* 0x000fe400000000aa */
[----:B0-----:R-:W-:-:S04]  /*6ae0*/  LOP3.LUT R101, R101, 0x7f, RZ, 0xc0, !PT ;  /* 0x0000007f65657812 */ /* 0x001fc800078ec0ff */
[----:B------:R-:W-:Y:S01]  /*6af0*/  ISETP.GE.AND P0, PT, R101, UR4, PT ;  /* 0x0000000465007c0c */ /* 0x000fe2000bf06270 */
[----:B------:R-:W-:Y:S01]  /*6b00*/  IMAD.X R101, R2, 0x1, R12, P1 ;  /* 0x0000000102657824 */ /* 0x000fe200008e060c */
[----:B------:R-:W-:-:S11]  /*6b10*/  PRMT R171, RZ, 0x7610, R171 ;  /* 0x00007610ffab7816 */ /* 0x000fd600000000ab */
[----:B------:R0:W3:Y:S02]  /*6b20*/  @!P0 LDG.E.U16 R170, [R100.64] ;  /* 0x0000000664aa8981 */ /* 0x0000e4000c1e1500 */
[----:B0-----:R-:W-:-:S05]  /*6b30*/  IADD3 R100, P1, R234, R13, RZ ;  /* 0x0000000dea647210 */ /* 0x001fca0007f3e0ff */
[----:B------:R-:W-:-:S05]  /*6b40*/  IMAD.X R101, R215, 0x1, R12, P1 ;  /* 0x00000001d7657824 */ /* 0x000fca00008e060c */
[----:B------:R0:W3:Y:S01]  /*6b50*/  @!P0 LDG.E.U16 R171, [R100.64] ;  /* 0x0000000664ab8981 */ /* 0x0000e2000c1e1500 */
[----:B------:R-:W-:Y:S02]  /*6b60*/  PRMT R172, RZ, 0x7610, R172 ;  /* 0x00007610ffac7816 */ /* 0x000fe400000000ac */
        /* <DEDUP_REMOVED lines=17> */
[----:B------:R-:W-:Y:S01]  /*6c80*/  IMAD.X R101, R139, 0x1, R12, P1 ;  /* 0x000000018b657824 */ /* 0x000fe200008e060c */
[----:B--2---:R0:W-:Y:S04]  /*6c90*/  STS.U16 [R6], R124 ;  /* 0x0000007c06007388 */ /* 0x0041e80000000400 */
[----:B------:R1:W2:Y:S01]  /*6ca0*/  @!P0 LDG.E.U16 R176, [R100.64] ;  /* 0x0000000664b08981 */ /* 0x0002a2000c1e1500 */
[----:B0-----:R-:W-:Y:S02]  /*6cb0*/  PRMT R124, RZ, 0x7610, R124 ;  /* 0x00007610ff7c7816 */ /* 0x001fe4000000007c */
[----:B-1----:R-:W-:-:S05]  /*6cc0*/  IADD3 R100, P1, R34, R13, RZ ;  /* 0x0000000d22647210 */ /* 0x002fca0007f3e0ff */
[----:B------:R-:W-:Y:S01]  /*6cd0*/  IMAD.X R101, R22, 0x1, R12, P1 ;  /* 0x0000000116657824 */ /* 0x000fe200008e060c */
[----:B------:R0:W-:Y:S04]  /*6ce0*/  STS.U16 [R6+0x400], R108 ;  /* 0x0004006c06007388 */ /* 0x0001e80000000400 */
[----:B------:R1:W2:Y:S01]  /*6cf0*/  @!P0 LDG.E.U16 R124, [R100.64] ;  /* 0x00000006647c8981 */ /* 0x0002a2000c1e1500 */
[----:B0-----:R-:W-:Y:S02]  /*6d00*/  PRMT R108, RZ, 0x7610, R108 ;  /* 0x00007610ff6c7816 */ /* 0x001fe4000000006c */
[----:B-1----:R-:W-:-:S05]  /*6d10*/  IADD3 R100, P1, R29, R13, RZ ;  /* 0x0000000d1d647210 */ /* 0x002fca0007f3e0ff */
[----:B------:R-:W-:-:S05]  /*6d20*/  IMAD.X R101, R17, 0x1, R12, P1 ;  /* 0x0000000111657824 */ /* 0x000fca00008e060c */
[----:B------:R0:W2:Y:S01]  /*6d30*/  @!P0 LDG.E.U16 R108, [R100.64] ;  /* 0x00000006646c8981 */ /* 0x0000a2000c1e1500 */
[----:B------:R-:W-:-:S03]  /*6d40*/  PRMT R177, RZ, 0x7610, R177 ;  /* 0x00007610ffb17816 */ /* 0x000fc600000000b1 */
[----:B------:R1:W-:Y:S01]  /*6d50*/  STS.U16 [R6+0xc00], R98 ;  /* 0x000c006206007388 */ /* 0x0003e20000000400 */
[----:B0-----:R-:W-:-:S05]  /*6d60*/  IADD3 R100, P1, R233, R13, RZ ;  /* 0x0000000de9647210 */ /* 0x001fca0007f3e0ff */
[--C-:B------:R-:W-:Y:S01]  /*6d70*/  IMAD.X R101, R214, 0x1, R12.reuse, P1 ;  /* 0x00000001d6657824 */ /* 0x100fe200008e060c */
[----:B-1----:R-:W-:Y:S01]  /*6d80*/  IADD3 R98, P1, R227, R13, RZ ;  /* 0x0000000de3627210 */ /* 0x002fe20007f3e0ff */
[----:B------:R0:W-:Y:S04]  /*6d90*/  STS.U16 [R6+0x800], R99 ;  /* 0x0008006306007388 */ /* 0x0001e80000000400 */
[----:B------:R1:W2:Y:S01]  /*6da0*/  @!P0 LDG.E.U16 R177, [R100.64] ;  /* 0x0000000664b18981 */ /* 0x0002a2000c1e1500 */
[----:B0-----:R-:W-:Y:S01]  /*6db0*/  IMAD.X R99, R206, 0x1, R12, P1 ;  /* 0x00000001ce637824 */ /* 0x001fe200008e060c */
[----:B-1----:R-:W-:-:S06]  /*6dc0*/  PRMT R100, RZ, 0x7610, R100 ;  /* 0x00007610ff647816 */ /* 0x002fcc0000000064 */
        /* <DEDUP_REMOVED lines=21> */
[----:B------:R-:W-:Y:S02]  /*6f20*/  PRMT R97, RZ, 0x7610, R97 ;  /* 0x00007610ff617816 */ /* 0x000fe40000000061 */
[----:B0-----:R-:W-:-:S05]  /*6f30*/  IADD3 R94, P1, R32, R13, RZ ;  /* 0x0000000d205e7210 */ /* 0x001fca0007f3e0ff */
[----:B------:R-:W-:Y:S01]  /*6f40*/  IMAD.X R95, R30, 0x1, R12, P1 ;  /* 0x000000011e5f7824 */ /* 0x000fe200008e060c */
[----:B------:R0:W-:Y:S04]  /*6f50*/  STS.U16 [R6+0x2400], R109 ;  /* 0x0024006d06007388 */ /* 0x0001e80000000400 */
        /* <DEDUP_REMOVED lines=29> */
[----:B---3--:R0:W-:Y:S04]  /*7130*/  STS.U16 [R6+0x3c00], R181 ;  /* 0x003c00b506007388 */ /* 0x0081e80000000400 */
[----:B------:R1:W3:Y:S04]  /*7140*/  @!P0 LDG.E.U16 R180, [R94.64] ;  /* 0x000000065eb48981 */ /* 0x0002e8000c1e1500 */
[----:B------:R-:W-:Y:S01]  /*7150*/  STS.U16 [R6+0x2000], R93 ;  /* 0x0020005d06007388 */ /* 0x000fe20000000400 */
[----:B0-----:R-:W-:-:S02]  /*7160*/  PRMT R181, RZ, 0x7610, R181 ;  /* 0x00007610ffb57816 */ /* 0x001fc400000000b5 */
[----:B-1----:R-:W-:Y:S01]  /*7170*/  IADD3 R94, P1, R136, R13, RZ ;  /* 0x0000000d885e7210 */ /* 0x002fe20007f3e0ff */
[----:B------:R0:W-:Y:S04]  /*7180*/  STS.U16 [R249+0x100], R92 ;  /* 0x0001005cf9007388 */ /* 0x0001e80000000400 */
[----:B------:R-:W-:-:S05]  /*7190*/  IMAD.X R95, R135, 0x1, R12, P1 ;  /* 0x00000001875f7824 */ /* 0x000fca00008e060c */
[----:B------:R1:W2:Y:S01]  /*71a0*/  @!P0 LDG.E.U16 R181, [R94.64] ;  /* 0x000000065eb58981 */ /* 0x0002a2000c1e1500 */
[----:B0-----:R-:W-:-:S05]  /*71b0*/  IADD3 R92, P1, R31, R13, RZ ;  /* 0x0000000d1f5c7210 */ /* 0x001fca0007f3e0ff */
[----:B------:R-:W-:Y:S01]  /*71c0*/  IMAD.X R93, R19, 0x1, R12, P1 ;  /* 0x00000001135d7824 */ /* 0x000fe200008e060c */
        /* <DEDUP_REMOVED lines=76> */
[----:B------:R1:W2:Y:S04]  /*7690*/  @!P0 LDG.E.U16 R163, [R60.64] ;  /* 0x000000063ca38981 */ /* 0x0002a8000c1e1500 */
[----:B------:R3:W-:Y:S01]  /*76a0*/  STS.U16 [R248+0x600], R58 ;  /* 0x0006003af8007388 */ /* 0x0007e20000000400 */
[----:B0-----:R-:W-:-:S02]  /*76b0*/  PRMT R167, RZ, 0x7610, R167 ;  /* 0x00007610ffa77816 */ /* 0x001fc400000000a7 */
[----:B-1----:R-:W-:-:S05]  /*76c0*/  IADD3 R60, P1, R39, R13, RZ ;  /* 0x0000000d273c7210 */ /* 0x002fca0007f3e0ff */
[--C-:B------:R-:W-:Y:S01]  /*76d0*/  IMAD.X R61, R24, 0x1, R12.reuse, P1 ;  /* 0x00000001183d7824 */ /* 0x100fe200008e060c */
[----:B---3--:R-:W-:Y:S01]  /*76e0*/  IADD3 R58, P1, R26, R13, RZ ;  /* 0x0000000d1a3a7210 */ /* 0x008fe20007f3e0ff */
[----:B----4-:R0:W-:Y:S04]  /*76f0*/  STS.U16 [R248+0x200], R59 ;  /* 0x0002003bf8007388 */ /* 0x0101e80000000400 */
[----:B------:R1:W3:Y:S01]  /*7700*/  @!P0 LDG.E.U16 R167, [R60.64] ;  /* 0x000000063ca78981 */ /* 0x0002e2000c1e1500 */
[----:B0-----:R-:W-:Y:S01]  /*7710*/  IMAD.X R59, R14, 0x1, R12, P1 ;  /* 0x000000010e3b7824 */ /* 0x001fe200008e060c */
[----:B-1----:R-:W-:-:S06]  /*7720*/  PRMT R60, RZ, 0x7610, R60 ;  /* 0x00007610ff3c7816 */ /* 0x002fcc000000003c */
[----:B------:R0:W4:Y:S01]  /*7730*/  @!P0 LDG.E.U16 R60, [R58.64] ;  /* 0x000000063a3c8981 */ /* 0x000122000c1e1500 */
        /* <DEDUP_REMOVED lines=59> */
[----:B------:R1:W3:Y:S01]  /*7af0*/  @!P0 LDG.E.U16 R126, [R52.64] ;  /* 0x00000006347e8981 */ /* 0x0002e2000c1e1500 */
        /* <DEDUP_REMOVED lines=9> */
[----:B------:R1:W3:Y:S04]  /*7b90*/  @!P0 LDG.E.U16 R165, [R52.64] ;  /* 0x0000000634a58981 */ /* 0x0002e8000c1e1500 */
[----:B------:R5:W-:Y:S01]  /*7ba0*/  STS.U16 [R247+0x700], R50 ;  /* 0x00070032f7007388 */ /* 0x000be20000000400 */
[----:B0-----:R-:W-:-:S02]  /*7bb0*/  PRMT R168, RZ, 0x7610, R168 ;  /* 0x00007610ffa87816 */ /* 0x001fc400000000a8 */
[----:B-1----:R-:W-:-:S05]  /*7bc0*/  IADD3 R52, P1, R40, R13, RZ ;  /* 0x0000000d28347210 */ /* 0x002fca0007f3e0ff */
[--C-:B------:R-:W-:Y:S01]  /*7bd0*/  IMAD.X R53, R9, 0x1, R12.reuse, P1 ;  /* 0x0000000109357824 */ /* 0x100fe200008e060c */
[----:B-----5:R-:W-:Y:S01]  /*7be0*/  IADD3 R50, P1, R235, R13, RZ ;  /* 0x0000000deb327210 */ /* 0x020fe20007f3e0ff */
[----:B------:R0:W-:Y:S04]  /*7bf0*/  STS.U16 [R247+0x300], R51 ;  /* 0x00030033f7007388 */ /* 0x0001e80000000400 */
[----:B------:R1:W5:Y:S01]  /*7c00*/  @!P0 LDG.E.U16 R168, [R52.64] ;  /* 0x0000000634a88981 */ /* 0x000362000c1e1500 */
[----:B0-----:R-:W-:Y:S01]  /*7c10*/  IMAD.X R51, R0, 0x1, R12, P1 ;  /* 0x0000000100337824 */ /* 0x001fe200008e060c */
[----:B-1----:R-:W-:-:S06]  /*7c20*/  PRMT R52, RZ, 0x7610, R52 ;  /* 0x00007610ff347816 */ /* 0x002fcc0000000034 */
[----:B------:R0:W3:Y:S01]  /*7c30*/  @!P0 LDG.E.U16 R52, [R50.64] ;  /* 0x0000000632348981 */ /* 0x0000e2000c1e1500 */
[----:B------:R-:W-:-:S03]  /*7c40*/  PRMT R53, RZ, 0x7610, R53 ;  /* 0x00007610ff357816 */ /* 0x000fc60000000035 */
[----:B------:R1:W-:Y:S01]  /*7c50*/  STS.U16 [R247+0xf00], R48 ;  /* 0x000f0030f7007388 */ /* 0x0003e20000000400 */
[----:B0-----:R-:W-:-:S05]  /*7c60*/  IADD3 R50, P1, R212, R13, RZ ;  /* 0x0000000dd4327210 */ /* 0x001fca0007f3e0ff */
[--C-:B------:R-:W-:Y:S01]  /*7c70*/  IMAD.X R51, R207, 0x1, R12.reuse, P1 ;  /* 0x00000001cf337824 */ /* 0x100fe200008e060c */
[----:B-1----:R-:W-:Y:S01]  /*7c80*/  IADD3 R48, P1, R199, R13, RZ ;  /* 0x0000000dc7307210 */ /* 0x002fe20007f3e0ff */
[----:B------:R0:W-:Y:S04]  /*7c90*/  STS.U16 [R247+0xb00], R49 ;  /* 0x000b0031f7007388 */ /* 0x0001e80000000400 */
[----:B------:R1:W3:Y:S01]  /*7ca0*/  @!P0 LDG.E.U16 R53, [R50.64] ;  /* 0x0000000632358981 */ /* 0x0002e2000c1e1500 */
        /* <DEDUP_REMOVED lines=9> */
[----:B------:R1:W5:Y:S01]  /*7d40*/  @!P0 LDG.E.U16 R51, [R48.64] ;  /* 0x0000000630338981 */ /* 0x000362000c1e1500 */
[----:B0-----:R-:W-:Y:S01]  /*7d50*/  IMAD.X R47, R156, 0x1, R12, P1 ;  /* 0x000000019c2f7824 */ /* 0x001fe200008e060c */
[----:B-1----:R-:W-:-:S06]  /*7d60*/  PRMT R48, RZ, 0x7610, R48 ;  /* 0x00007610ff307816 */ /* 0x002fcc0000000030 */
[----:B------:R0:W5:Y:S01]  /*7d70*/  @!P0 LDG.E.U16 R48, [R46.64] ;  /* 0x000000062e308981 */ /* 0x000162000c1e1500 */
        /* <DEDUP_REMOVED lines=10> */
[----:B------:R-:W-:Y:S02]  /*7e20*/  PRMT R47, RZ, 0x7610, R47 ;  /* 0x00007610ff2f7816 */ /* 0x000fe4000000002f */
[----:B0-----:R-:W-:-:S05]  /*7e30*/  IADD3 R44, P1, R20, R13, RZ ;  /* 0x0000000d142c7210 */ /* 0x001fca0007f3e0ff */
[----:B------:R-:W-:-:S05]  /*7e40*/  IMAD.X R45, R21, 0x1, R12, P1 ;  /* 0x00000001152d7824 */ /* 0x000fca00008e060c */
[----:B------:R0:W5:Y:S04]  /*7e50*/  @!P0 LDG.E.U16 R47, [R44.64] ;  /* 0x000000062c2f8981 */ /* 0x000168000c1e1500 */
[----:B------:R-:W1:Y:S04]  /*7e60*/  S2R R11, SR_TID.X ;  /* 0x00000000000b7919 */ /* 0x000e680000002100 */
[----:B------:R0:W-:Y:S04]  /*7e70*/  STS.U16 [R247+0x2300], R106 ;  /* 0x0023006af7007388 */ /* 0x0001e80000000400 */
[----:B------:R-:W-:Y:S01]  /*7e80*/  STS.U16 [R247+0x2700], R116 ;  /* 0x00270074f7007388 */ /* 0x000fe20000000400 */
[----:B-1----:R-:W-:-:S05]  /*7e90*/  LOP3.LUT R11, R11, 0x7f, RZ, 0xc0, !PT ;  /* 0x0000007f0b0b7812 */ /* 0x002fca00078ec0ff */
[----:B------:R-:W-:Y:S01]  /*7ea0*/  IMAD.SHL.U32 R11, R11, 0x2, RZ ;  /* 0x000000020b0b7824 */ /* 0x000fe200078e00ff */
[----:B------:R-:W-:Y:S04]  /*7eb0*/  STS.U16 [R247+0x2b00], R105 ;  /* 0x002b0069f7007388 */ /* 0x000fe80000000400 */
[C---:B0-----:R-:W-:Y:S01]  /*7ec0*/  LOP3.LUT R106, R11.reuse, 0x10, RZ, 0x3c, !PT ;  /* 0x000000100b6a7812 */ /* 0x041fe200078e3cff */
[----:B------:R-:W-:Y:S04]  /*7ed0*/  STS.U16 [R247+0x2f00], R103 ;  /* 0x002f0067f7007388 */ /* 0x000fe80000000400 */
        /* <DEDUP_REMOVED lines=9> */
[----:B--2---:R-:W-:Y:S04]  /*7f70*/  STS.U16 [R11+0x6800], R176 ;  /* 0x006800b00b007388 */ /* 0x004fe80000000400 */
[----:B------:R-:W-:Y:S04]  /*7f80*/  STS.U16 [R11+0x7000], R124 ;  /* 0x0070007c0b007388 */ /* 0x000fe80000000400 */
[----:B------:R-:W-:Y:S01]  /*7f90*/  STS.U16 [R11+0x7800], R108 ;  /* 0x0078006c0b007388 */ /* 0x000fe20000000400 */
[----:B------:R-:W-:-:S03]  /*7fa0*/  LOP3.LUT R45, R11, 0x20, RZ, 0x3c, !PT ;  /* 0x000000200b2d7812 */ /* 0x000fc600078e3cff */
[----:B------:R-:W-:Y:S04]  /*7fb0*/  STS.U16 [R106+0x4100], R177 ;  /* 0x004100b16a007388 */ /* 0x000fe80000000400 */
[----:B------:R-:W-:Y:S04]  /*7fc0*/  STS.U16 [R106+0x4900], R100 ;  /* 0x004900646a007388 */ /* 0x000fe80000000400 */
[----:B------:R-:W-:Y:S04]  /*7fd0*/  STS.U16 [R106+0x5100], R101 ;  /* 0x005100656a007388 */ /* 0x000fe80000000400 */
[----:B------:R-:W-:Y:S04]  /*7fe0*/  STS.U16 [R106+0x5900], R98 ;  /* 0x005900626a007388 */ /* 0x000fe80000000400 */
[----:B------:R-:W-:Y:S04]  /*7ff0*/  STS.U16 [R106+0x6100], R99 ;  /* 0x006100636a007388 */ /* 0x000fe80000000400 */
[----:B------:R-:W-:Y:S04]  /*8000*/  STS.U16 [R106+0x6900], R96 ;  /* 0x006900606a007388 */ /* 0x000fe80000000400 */
[----:B------:R-:W-:Y:S04]  /*8010*/  STS.U16 [R106+0x7100], R97 ;  /* 0x007100616a007388 */ /* 0x000fe80000000400 */
[----:B------:R0:W-:Y:S04]  /*8020*/  STS.U16 [R106+0x7900], R109 ;  /* 0x0079006d6a007388 */ /* 0x0001e80000000400 */
[----:B------:R-:W-:Y:S04]  /*8030*/  STS.U16 [R45+0x4200], R118 ;  /* 0x004200762d007388 */ /* 0x000fe80000000400 */
[----:B------:R-:W-:Y:S01]  /*8040*/  STS.U16 [R45+0x4a00], R164 ;  /* 0x004a00a42d007388 */ /* 0x000fe20000000400 */
[----:B0-----:R-:W-:-:S03]  /*8050*/  LOP3.LUT R106, R11, 0x30, RZ, 0x3c, !PT ;  /* 0x000000300b6a7812 */ /* 0x001fc600078e3cff */
        /* <DEDUP_REMOVED lines=22> */
[----:B---3--:R-:W-:Y:S04]  /*81c0*/  STS.U16 [R45+0x7400], R167 ;  /* 0x007400a72d007388 */ /* 0x008fe80000000400 */
[----:B----4-:R-:W-:Y:S01]  /*81d0*/  STS.U16 [R45+0x7c00], R60 ;  /* 0x007c003c2d007388 */ /* 0x010fe20000000400 */
        /* <DEDUP_REMOVED lines=15> */
[----:B-----5:R-:W-:Y:S04]  /*82d0*/  STS.U16 [R44+0x7600], R168 ;  /* 0x007600a82c007388 */ /* 0x020fe80000000400 */
        /* <DEDUP_REMOVED lines=9> */
[----:B------:R-:W-:Y:S06]  /*8370*/  BAR.SYNC.DEFER_BLOCKING 0x0 ;  /* 0x0000000000007b1d */ /* 0x000fec0000010000 */
[----:B------:R-:W-:Y:S04]  /*8380*/  LDSM.16.MT88.4 R44, [R8] ;  /* 0x00000000082c783b */ /* 0x000fe80000004200 */
[----:B------:R-:W0:Y:S04]  /*8390*/  LDSM.16.M88.4 R96, [R7+0x4000] ;  /* 0x004000000760783b */ /* 0x000e280000000200 */
[----:B------:R-:W1:Y:S04]  /*83a0*/  LDSM.16.M88.4 R104, [R7+0x5000] ;  /* 0x005000000768783b */ /* 0x000e680000000200 */
[----:B------:R-:W2:Y:S04]  /*83b0*/  LDSM.16.M88.4 R116, [R7+0x6000] ;  /* 0x006000000774783b */ /* 0x000ea80000000200 */
[----:B------:R-:W3:Y:S04]  /*83c0*/  LDSM.16.M88.4 R108, [R7+0x7000] ;  /* 0x00700000076c783b */ /* 0x000ee80000000200 */
[----:B------:R-:W4:Y:S04]  /*83d0*/  LDSM.16.MT88.4 R124, [R251] ;  /* 0x00000000fb7c783b */ /* 0x000f280000004200 */
[----:B------:R-:W5:Y:S04]  /*83e0*/  LDSM.16.MT88.4 R100, [R8+0x800] ;  /* 0x000800000864783b */ /* 0x000f680000004200 */
[----:B------:R-:W3:Y:S04]  /*83f0*/  LDSM.16.MT88.4 R76, [R251+0x800] ;  /* 0x00080000fb4c783b */ /* 0x000ee80000004200 */
[----:B------:R-:W-:Y:S04]  /*8400*/  LDSM.16.MT88.4 R92, [R8+0x1000] ;  /* 0x00100000085c783b */ /* 0x000fe80000004200 */
[----:B------:R-:W4:Y:S04]  /*8410*/  LDSM.16.M88.4 R60, [R250+0x4000] ;  /* 0x00400000fa3c783b */ /* 0x000f280000000200 */
[----:B------:R-:W5:Y:S01]  /*8420*/  LDSM.16.M88.4 R56, [R250+0x5000] ;  /* 0x00500000fa38783b */ /* 0x000f620000000200 */
[C---:B0-----:R-:W-:Y:S03]  /*8430*/  HMMA.16816.F32 R80, R44.reuse, R96, R80 ;  /* 0x000000602c50723c */ /* 0x041fe60000001850 */
[----:B------:R-:W0:Y:S04]  /*8440*/  LDSM.16.M88.4 R52, [R250+0x6000] ;  /* 0x00600000fa34783b */ /* 0x000e280000000200 */
[----:B------:R-:W-:Y:S01]  /*8450*/  LDSM.16.MT88.4 R48, [R251+0x1000] ;  /* 0x00100000fb30783b */ /* 0x000fe20000004200 */
[C---:B-1----:R-:W-:Y:S08]  /*8460*/  HMMA.16816.F32 R84, R44.reuse, R104, R84 ;  /* 0x000000682c54723c */ /* 0x042ff00000001854 */
[C---:B--2---:R-:W-:Y:S08]  /*8470*/  HMMA.16816.F32 R88, R44.reuse, R116, R88 ;  /* 0x000000742c58723c */ /* 0x044ff00000001858 */
[----:B---3--:R-:W-:Y:S01]  /*8480*/  HMMA.16816.F32 R120, R44, R108, R120 ;  /* 0x0000006c2c78723c */ /* 0x008fe20000001878 */
[----:B------:R-:W1:Y:S07]  /*8490*/  LDSM.16.M88.4 R44, [R250+0x7000] ;  /* 0x00700000fa2c783b */ /* 0x000e6e0000000200 */
[C---:B----4-:R-:W-:Y:S08]  /*84a0*/  HMMA.16816.F32 R68, R124.reuse, R96, R68 ;  /* 0x000000607c44723c */ /* 0x050ff00000001844 */
[C---:B------:R-:W-:Y:S08]  /*84b0*/  HMMA.16816.F32 R64, R124.reuse, R104, R64 ;  /* 0x000000687c40723c */ /* 0x040ff00000001840 */
[C---:B------:R-:W-:Y:S08]  /*84c0*/  HMMA.16816.F32 R72, R124.reuse, R116, R72 ;  /* 0x000000747c48723c */ /* 0x040ff00000001848 */
[----:B------:R-:W-:Y:S01]  /*84d0*/  HMMA.16816.F32 R112, R124, R108, R112 ;  /* 0x0000006c7c70723c */ /* 0x000fe20000001870 */
[----:B------:R-:W-:Y:S07]  /*84e0*/  LDSM.16.MT88.4 R124, [R8+0x2000] ;  /* 0x00200000087c783b */ /* 0x000fee0000004200 */
[C---:B-----5:R-:W-:Y:S08]  /*84f0*/  HMMA.16816.F32 R80, R100.reuse, R98, R80 ;  /* 0x000000626450723c */ /* 0x060ff00000001850 */
[C---:B------:R-:W-:Y:S08]  /*8500*/  HMMA.16816.F32 R84, R100.reuse, R106, R84 ;  /* 0x0000006a6454723c */ /* 0x040ff00000001854 */
[C---:B------:R-:W-:Y:S08]  /*8510*/  HMMA.16816.F32 R88, R100.reuse, R118, R88 ;  /* 0x000000766458723c */ /* 0x040ff00000001858 */
[----:B------:R-:W-:Y:S01]  /*8520*/  HMMA.16816.F32 R100, R100, R110, R120 ;  /* 0x0000006e6464723c */ /* 0x000fe20000001878 */
[----:B------:R-:W-:Y:S07]  /*8530*/  LDSM.16.M88.4 R120, [R7+0x4080] ;  /* 0x004080000778783b */ /* 0x000fee0000000200 */
[C---:B------:R-:W-:Y:S01]  /*8540*/  HMMA.16816.F32 R96, R76.reuse, R98, R68 ;  /* 0x000000624c60723c */ /* 0x040fe20000001844 */
[----:B------:R-:W-:Y:S07]  /*8550*/  LDSM.16.MT88.4 R68, [R251+0x1800] ;  /* 0x00180000fb44783b */ /* 0x000fee0000004200 */
[C---:B------:R-:W-:Y:S01]  /*8560*/  HMMA.16816.F32 R104, R76.reuse, R106, R64 ;  /* 0x0000006a4c68723c */ /* 0x040fe20000001840 */
[----:B------:R-:W2:Y:S07]  /*8570*/  LDSM.16.MT88.4 R64, [R8+0x1800] ;  /* 0x001800000840783b */ /* 0x000eae0000004200 */
[C---:B------:R-:W-:Y:S01]  /*8580*/  HMMA.16816.F32 R72, R76.reuse, R118, R72 ;  /* 0x000000764c48723c */ /* 0x040fe20000001848 */
[----:B------:R-:W-:Y:S07]  /*8590*/  LDSM.16.M88.4 R116, [R7+0x7080] ;  /* 0x007080000774783b */ /* 0x000fee0000000200 */
[----:B------:R-:W-:Y:S01]  /*85a0*/  HMMA.16816.F32 R76, R76, R110, R112 ;  /* 0x0000006e4c4c723c */ /* 0x000fe20000001870 */
[----:B------:R-:W-:Y:S01]  /*85b0*/  LDSM.16.M88.4 R108, [R7+0x6080] ;  /* 0x00608000076c783b */ /* 0x000fe20000000200 */
[----:B------:R-:W-:-:S03]  /*85c0*/  IMAD.MOV.U32 R10, RZ, RZ, c[0x0][0x18c] ;  /* 0x00006300ff0a7624 */ /* 0x000fc600078e00ff */
[----:B------:R-:W-:Y:S03]  /*85d0*/  LDSM.16.MT88.4 R112, [R251+0x2000] ;  /* 0x00200000fb70783b */ /* 0x000fe60000004200 */
[C---:B------:R-:W-:Y:S08]  /*85e0*/  HMMA.16816.F32 R80, R92.reuse, R60, R80 ;  /* 0x0000003c5c50723c */ /* 0x040ff00000001850 */
[C---:B------:R-:W-:Y:S08]  /*85f0*/  HMMA.16816.F32 R84, R92.reuse, R56, R84 ;  /* 0x000000385c54723c */ /* 0x040ff00000001854 */
[C---:B0-----:R-:W-:Y:S08]  /*8600*/  HMMA.16816.F32 R88, R92.reuse, R52, R88 ;  /* 0x000000345c58723c */ /* 0x041ff00000001858 */
[-C--:B-1----:R-:W-:Y:S01]  /*8610*/  HMMA.16816.F32 R92, R92, R44.reuse, R100 ;  /* 0x0000002c5c5c723c */ /* 0x082fe20000001864 */
[----:B------:R-:W0:Y:S07]  /*8620*/  LDSM.16.M88.4 R100, [R7+0x5080] ;  /* 0x005080000764783b */ /* 0x000e2e0000000200 */
[----:B------:R-:W-:Y:S08]  /*8630*/  HMMA.16816.F32 R76, R48, R44, R76 ;  /* 0x0000002c304c723c */ /* 0x000ff0000000184c */
[C---:B--2---:R-:W-:Y:S08]  /*8640*/  HMMA.16816.F32 R80, R64.reuse, R62, R80 ;  /* 0x0000003e4050723c */ /* 0x044ff00000001850 */
[C---:B------:R-:W-:Y:S08]  /*8650*/  HMMA.16816.F32 R84, R64.reuse, R58, R84 ;  /* 0x0000003a4054723c */ /* 0x040ff00000001854 */
[C---:B------:R-:W-:Y:S08]  /*8660*/  HMMA.16816.F32 R88, R64.reuse, R54, R88 ;  /* 0x000000364058723c */ /* 0x040ff00000001858 */
[-C--:B------:R-:W-:Y:S01]  /*8670*/  HMMA.16816.F32 R92, R64, R46.reuse, R92 ;  /* 0x0000002e405c723c */ /* 0x080fe2000000185c */
[----:B------:R-:W-:Y:S01]  /*8680*/  IMAD.SHL.U32 R10, R10, 0x80, RZ ;  /* 0x000000800a0a7824 */ /* 0x000fe200078e00ff */
[----:B------:R-:W-:Y:S06]  /*8690*/  LDSM.16.M88.4 R64, [R250+0x5080] ;  /* 0x00508000fa40783b */ /* 0x000fec0000000200 */
[----:B------:R-:W-:Y:S01]  /*86a0*/  HMMA.16816.F32 R76, R68, R46, R76 ;  /* 0x0000002e444c723c */ /* 0x000fe2000000184c */
[----:B------:R-:W1:Y:S07]  /*86b0*/  LDSM.16.MT88.4 R44, [R8+0x2800] ;  /* 0x00280000082c783b */ /* 0x000e6e0000004200 */
[C---:B------:R-:W-:Y:S08]  /*86c0*/  HMMA.16816.F32 R96, R48.reuse, R60, R96 ;  /* 0x0000003c3060723c */ /* 0x040ff00000001860 */
[C---:B------:R-:W-:Y:S08]  /*86d0*/  HMMA.16816.F32 R104, R48.reuse, R56, R104 ;  /* 0x000000383068723c */ /* 0x040ff00000001868 */
[----:B------:R-:W-:Y:S07]  /*86e0*/  HMMA.16816.F32 R72, R48, R52, R72 ;  /* 0x000000343048723c */ /* 0x000fee0000001848 */
[----:B------:R-:W-:Y:S01]  /*86f0*/  IMAD.MOV.U32 R48, RZ, RZ, R3 ;  /* 0x000000ffff307224 */ /* 0x000fe200078e0003 */
[----:B------:R-:W-:Y:S01]  /*8700*/  HMMA.16816.F32 R80, R124, R120, R80 ;  /* 0x000000787c50723c */ /* 0x000fe20000001850 */
[----:B------:R-:W-:-:S02]  /*8710*/  IMAD.MOV.U32 R49, RZ, RZ, R2 ;  /* 0x000000ffff317224 */ /* 0x000fc400078e0002 */
[----:B------:R-:W-:Y:S02]  /*8720*/  IMAD.MOV.U32 R50, RZ, RZ, R235 ;  /* 0x000000ffff327224 */ /* 0x000fe400078e00eb */
[----:B------:R-:W-:-:S03]  /*8730*/  IMAD.MOV.U32 R51, RZ, RZ, R0 ;  /* 0x000000ffff337224 */ /* 0x000fc600078e0000 */
[----:B0-----:R-:W-:Y:S01]  /*8740*/  HMMA.16816.F32 R84, R124, R100, R84 ;  /* 0x000000647c54723c */ /* 0x001fe20000001854 */
[----:B------:R-:W-:-:S07]  /*8750*/  IMAD.WIDE R48, R10, 0x2, R48 ;  /* 0x000000020a307825 */ /* 0x000fce00078e0230 */
[----:B------:R-:W-:Y:S01]  /*8760*/  HMMA.16816.F32 R88, R124, R108, R88 ;  /* 0x0000006c7c58723c */ /* 0x000fe20000001858 */
[----:B------:R-:W-:-:S07]  /*8770*/  IMAD.WIDE R50, R10, 0x2, R50 ;  /* 0x000000020a327825 */ /* 0x000fce00078e0232 */
[----:B------:R-:W-:Y:S01]  /*8780*/  HMMA.16816.F32 R92, R124, R116, R92 ;  /* 0x000000747c5c723c */ /* 0x000fe2000000185c */
[----:B------:R-:W-:Y:S02]  /*8790*/  IMAD.MOV.U32 R3, RZ, RZ, R48 ;  /* 0x000000ffff037224 */ /* 0x000fe400078e0030 */
[----:B------:R-:W-:Y:S02]  /*87a0*/  IMAD.MOV.U32 R2, RZ, RZ, R49 ;  /* 0x000000ffff027224 */ /* 0x000fe400078e0031 */
[----:B------:R-:W-:Y:S02]  /*87b0*/  IMAD.MOV.U32 R235, RZ, RZ, R50 ;  /* 0x000000ffffeb7224 */ /* 0x000fe400078e0032 */
[----:B------:R-:W-:Y:S02]  /*87c0*/  IMAD.MOV.U32 R0, RZ, RZ, R51 ;  /* 0x000000ffff007224 */ /* 0x000fe400078e0033 */
[----:B------:R-:W-:Y:S02]  /*87d0*/  IMAD.MOV.U32 R48, RZ, RZ, R25 ;  /* 0x000000ffff307224 */ /* 0x000fe400078e0019 */
[----:B------:R-:W-:-:S02]  /*87e0*/  IMAD.MOV.U32 R49, RZ, RZ, R35 ;  /* 0x000000ffff317224 */ /* 0x000fc400078e0023 */
[----:B------:R-:W-:Y:S02]  /*87f0*/  IMAD.MOV.U32 R50, RZ, RZ, R26 ;  /* 0x000000ffff327224 */ /* 0x000fe400078e001a */
[----:B------:R-:W-:Y:S02]  /*8800*/  IMAD.MOV.U32 R51, RZ, RZ, R14 ;  /* 0x000000ffff337224 */ /* 0x000fe400078e000e */
[----:B------:R-:W-:Y:S02]  /*8810*/  IMAD.MOV.U32 R52, RZ, RZ, R236 ;  /* 0x000000ffff347224 */ /* 0x000fe400078e00ec */
[----:B------:R-:W-:Y:S02]  /*8820*/  IMAD.MOV.U32 R53, RZ, RZ, R15 ;  /* 0x000000ffff357224 */ /* 0x000fe400078e000f */
[----:B------:R-:W-:-:S04]  /*8830*/  IMAD.WIDE R48, R10, 0x2, R48 ;  /* 0x000000020a307825 */ /* 0x000fc800078e0230 */
[----:B------:R-:W-:-:S04]  /*8840*/  IMAD.WIDE R50, R10, 0x2, R50 ;  /* 0x000000020a327825 */ /* 0x000fc800078e0232 */
[----:B------:R-:W-:-:S04]  /*8850*/  IMAD.WIDE R52, R10, 0x2, R52 ;  /* 0x000000020a347825 */ /* 0x000fc800078e0234 */
        /* <DEDUP_REMOVED lines=10> */
[----:B------:R-:W-:Y:S02]  /*8900*/  IMAD.MOV.U32 R52, RZ, RZ, R29 ;  /* 0x000000ffff347224 */ /* 0x000fe400078e001d */
[----:B------:R-:W-:Y:S01]  /*8910*/  IMAD.MOV.U32 R53, RZ, RZ, R17 ;  /* 0x000000ffff357224 */ /* 0x000fe200078e0011 */
[----:B------:R-:W-:Y:S01]  /*8920*/  HMMA.16816.F32 R96, R68, R62, R96 ;  /* 0x0000003e4460723c */ /* 0x000fe20000001860 */
[----:B------:R-:W-:-:S04]  /*8930*/  IMAD.WIDE R16, R10, 0x2, R48 ;  /* 0x000000020a107825 */ /* 0x000fc800078e0230 */
[----:B------:R-:W-:-:S03]  /*8940*/  IMAD.WIDE R50, R10, 0x2, R50 ;  /* 0x000000020a327825 */ /* 0x000fc600078e0232 */
[----:B------:R-:W-:Y:S01]  /*8950*/  HMMA.16816.F32 R104, R68, R58, R104 ;  /* 0x0000003a4468723c */ /* 0x000fe20000001868 */
[----:B------:R-:W-:-:S04]  /*8960*/  IMAD.WIDE R48, R10, 0x2, R52 ;  /* 0x000000020a307825 */ /* 0x000fc800078e0234 */
[----:B------:R-:W-:-:S03]  /*8970*/  IMAD.MOV.U32 R52, RZ, RZ, R237 ;  /* 0x000000ffff347224 */ /* 0x000fc600078e00ed */
[----:B------:R-:W-:Y:S01]  /*8980*/  HMMA.16816.F32 R72, R68, R54, R72 ;  /* 0x000000364448723c */ /* 0x000fe20000001848 */
[----:B------:R-:W-:Y:S01]  /*8990*/  IMAD.MOV.U32 R53, RZ, RZ, R18 ;  /* 0x000000ffff357224 */ /* 0x000fe200078e0012 */
[----:B------:R-:W-:Y:S01]  /*89a0*/  LDSM.16.M88.4 R68, [R250+0x4080] ;  /* 0x00408000fa44783b */ /* 0x000fe20000000200 */
[----:B------:R-:W-:-:S05]  /*89b0*/  IMAD.MOV.U32 R27, RZ, RZ, R16 ;  /* 0x000000ffff1b7224 */ /* 0x000fca00078e0010 */
[----:B-1----:R-:W-:Y:S01]  /*89c0*/  HMMA.16816.F32 R80, R44, R122, R80 ;  /* 0x0000007a2c50723c */ /* 0x002fe20000001850 */
[----:B------:R-:W-:Y:S02]  /*89d0*/  IMAD.MOV.U32 R16, RZ, RZ, R17 ;  /* 0x000000ffff107224 */ /* 0x000fe400078e0011 */
[----:B------:R-:W-:-:S05]  /*89e0*/  IMAD.MOV.U32 R37, RZ, RZ, R50 ;  /* 0x000000ffff257224 */ /* 0x000fca00078e0032 */
[----:B------:R-:W-:Y:S01]  /*89f0*/  HMMA.16816.F32 R84, R44, R102, R84 ;  /* 0x000000662c54723c */ /* 0x000fe20000001854 */
[----:B------:R-:W-:Y:S02]  /*8a00*/  IMAD.MOV.U32 R33, RZ, RZ, R51 ;  /* 0x000000ffff217224 */ /* 0x000fe400078e0033 */
[----:B------:R-:W-:-:S05]  /*8a10*/  IMAD.MOV.U32 R29, RZ, RZ, R48 ;  /* 0x000000ffff1d7224 */ /* 0x000fca00078e0030 */
[C---:B------:R-:W-:Y:S01]  /*8a20*/  HMMA.16816.F32 R88, R44.reuse, R110, R88 ;  /* 0x0000006e2c58723c */ /* 0x040fe20000001858 */
[----:B------:R-:W-:Y:S02]  /*8a30*/  IMAD.MOV.U32 R17, RZ, RZ, R49 ;  /* 0x000000ffff117224 */ /* 0x000fe400078e0031 */
[----:B------:R-:W-:Y:S01]  /*8a40*/  IMAD.WIDE R52, R10, 0x2, R52 ;  /* 0x000000020a347825 */ /* 0x000fe200078e0234 */
[----:B------:R-:W0:Y:S04]  /*8a50*/  LDSM.16.MT88.4 R48, [R251+0x2800] ;  /* 0x00280000fb30783b */ /* 0x000e280000004200 */
[----:B------:R-:W-:Y:S07]  /*8a60*/  HMMA.16816.F32 R92, R44, R118, R92 ;  /* 0x000000762c5c723c */ /* 0x000fee000000185c */
[----:B------:R-:W-:-:S02]  /*8a70*/  IMAD.MOV.U32 R44, RZ, RZ, R32 ;  /* 0x000000ffff2c7224 */ /* 0x000fc400078e0020 */
[----:B------:R-:W-:-:S04]  /*8a80*/  IMAD.MOV.U32 R45, RZ, RZ, R30 ;  /* 0x000000ffff2d7224 */ /* 0x000fc800078e001e */
        /* <DEDUP_REMOVED lines=12> */
[----:B------:R-:W-:-:S02]  /*8b50*/  IMAD.MOV.U32 R45, RZ, RZ, R41 ;  /* 0x000000ffff2d7224 */ /* 0x000fc400078e0029 */
[----:B------:R-:W-:-:S04]  /*8b60*/  IMAD.WIDE R54, R10, 0x2, R54 ;  /* 0x000000020a367825 */ /* 0x000fc800078e0236 */
        /* <DEDUP_REMOVED lines=24> */
[----:B------:R-:W-:-:S03]  /*8cf0*/  IMAD.WIDE R44, R10, 0x2, R44 ;  /* 0x000000020a2c7825 */ /* 0x000fc600078e022c */
[----:B------:R-:W-:Y:S01]  /*8d00*/  HMMA.16816.F32 R72, R112, R108, R72 ;  /* 0x0000006c7048723c */ /* 0x000fe20000001848 */
[----:B------:R-:W-:-:S07]  /*8d10*/  IMAD.MOV.U32 R28, RZ, RZ, R54 ;  /* 0x000000ffff1c7224 */ /* 0x000fce00078e0036 */
[----:B------:R-:W-:Y:S01]  /*8d20*/  HMMA.16816.F32 R76, R112, R116, R76 ;  /* 0x00000074704c723c */ /* 0x000fe2000000184c */
[----:B------:R-:W-:Y:S01]  /*8d30*/  IMAD.MOV.U32 R36, RZ, RZ, R55 ;  /* 0x000000ffff247224 */ /* 0x000fe200078e0037 */
[----:B------:R-:W-:Y:S01]  /*8d40*/  LDSM.16.M88.4 R112, [R250+0x7080] ;  /* 0x00708000fa70783b */ /* 0x000fe20000000200 */
[----:B------:R-:W-:Y:S02]  /*8d50*/  IMAD.MOV.U32 R238, RZ, RZ, R52 ;  /* 0x000000ffffee7224 */ /* 0x000fe400078e0034 */
[----:B------:R-:W-:Y:S02]  /*8d60*/  IMAD.MOV.U32 R23, RZ, RZ, R53 ;  /* 0x000000ffff177224 */ /* 0x000fe400078e0035 */
[----:B------:R-:W-:Y:S01]  /*8d70*/  IMAD.MOV.U32 R132, RZ, RZ, R46 ;  /* 0x000000ffff847224 */ /* 0x000fe200078e002e */
[----:B------:R-:W1:Y:S01]  /*8d80*/  LDSM.16.MT88.4 R52, [R8+0x3000] ;  /* 0x003000000834783b */ /* 0x000e620000004200 */
[----:B------:R-:W-:Y:S02]  /*8d90*/  IMAD.MOV.U32 R131, RZ, RZ, R47 ;  /* 0x000000ffff837224 */ /* 0x000fe400078e002f */
[----:B------:R-:W-:-:S02]  /*8da0*/  IMAD.MOV.U32 R134, RZ, RZ, R44 ;  /* 0x000000ffff867224 */ /* 0x000fc400078e002c */
[----:B------:R-:W-:Y:S02]  /*8db0*/  IMAD.MOV.U32 R133, RZ, RZ, R45 ;  /* 0x000000ffff857224 */ /* 0x000fe400078e002d */
[----:B------:R-:W2:Y:S01]  /*8dc0*/  LDSM.16.M88.4 R44, [R250+0x6080] ;  /* 0x00608000fa2c783b */ /* 0x000ea20000000200 */
[C---:B0-----:R-:W-:Y:S01]  /*8dd0*/  HMMA.16816.F32 R96, R48.reuse, R122, R96 ;  /* 0x0000007a3060723c */ /* 0x041fe20000001860 */
[----:B------:R-:W-:Y:S02]  /*8de0*/  IMAD.MOV.U32 R56, RZ, RZ, R31 ;  /* 0x000000ffff387224 */ /* 0x000fe400078e001f */
[----:B------:R-:W-:Y:S01]  /*8df0*/  IMAD.MOV.U32 R57, RZ, RZ, R19 ;  /* 0x000000ffff397224 */ /* 0x000fe200078e0013 */
[----:B------:R-:W-:Y:S04]  /*8e00*/  LDSM.16.MT88.4 R120, [R8+0x3800] ;  /* 0x003800000878783b */ /* 0x000fe80000004200 */
[C---:B------:R-:W-:Y:S08]  /*8e10*/  HMMA.16816.F32 R104, R48.reuse, R102, R104 ;  /* 0x000000663068723c */ /* 0x040ff00000001868 */
[C---:B------:R-:W-:Y:S08]  /*8e20*/  HMMA.16816.F32 R72, R48.reuse, R110, R72 ;  /* 0x0000006e3048723c */ /* 0x040ff00000001848 */
[----:B------:R-:W-:Y:S01]  /*8e30*/  HMMA.16816.F32 R76, R48, R118, R76 ;  /* 0x00000076304c723c */ /* 0x000fe2000000184c */
[----:B------:R-:W0:Y:S07]  /*8e40*/  LDSM.16.MT88.4 R48, [R251+0x3000] ;  /* 0x00300000fb30783b */ /* 0x000e2e0000004200 */
[C---:B-1----:R-:W-:Y:S08]  /*8e50*/  HMMA.16816.F32 R80, R52.reuse, R68, R80 ;  /* 0x000000443450723c */ /* 0x042ff00000001850 */
[C---:B------:R-:W-:Y:S08]  /*8e60*/  HMMA.16816.F32 R84, R52.reuse, R64, R84 ;  /* 0x000000403454723c */ /* 0x040ff00000001854 */
[C---:B--2---:R-:W-:Y:S08]  /*8e70*/  HMMA.16816.F32 R88, R52.reuse, R44, R88 ;  /* 0x0000002c3458723c */ /* 0x044ff00000001858 */
        /* <DEDUP_REMOVED lines=12> */
[----:B------:R-:W-:Y:S01]  /*8f40*/  IMAD.WIDE R52, R10, 0x2, R52 ;  /* 0x000000020a347825 */ /* 0x000fe200078e0234 */
[----:B0-----:R-:W-:Y:S03]  /*8f50*/  HMMA.16816.F32 R72, R48, R44, R72 ;  /* 0x0000002c3048723c */ /* 0x001fe60000001848 */
        /* <DEDUP_REMOVED lines=41> */
[----:B------:R-:W0:Y:S01]  /*91f0*/  LDSM.16.MT88.4 R48, [R251+0x3800] ;  /* 0x00380000fb30783b */ /* 0x000e220000004200 */
        /* <DEDUP_REMOVED lines=85> */
[----:B------:R-:W-:Y:S01]  /*9750*/  IMAD.WIDE R58, R10, 0x2, R58 ;  /* 0x000000020a3a7825 */ /* 0x000fe200078e023a */
[----:B------:R-:W-:-:S03]  /*9760*/  IADD3 R38, R38, -0x1, RZ ;  /* 0xffffffff26267810 */ /* 0x000fc60007ffe0ff */
[----:B------:R-:W-:-:S04]  /*9770*/  IMAD.WIDE R60, R10, 0x2, R60 ;  /* 0x000000020a3c7825 */ /* 0x000fc800078e023c */
[----:B------:R-:W-:-:S04]  /*9780*/  IMAD.WIDE R56, R10, 0x2, R56 ;  /* 0x000000020a387825 */ /* 0x000fc800078e0238 */
[----:B------:R-:W-:-:S04]  /*9790*/  IMAD.WIDE R54, R10, 0x2, R54 ;  /* 0x000000020a367825 */ /* 0x000fc800078e0236 */
[----:B------:R-:W-:-:S04]  /*97a0*/  IMAD.WIDE R52, R10, 0x2, R52 ;  /* 0x000000020a347825 */ /* 0x000fc800078e0234 */
[----:B------:R-:W-:Y:S01]  /*97b0*/  IMAD.WIDE R44, R10, 0x2, R44 ;  /* 0x000000020a2c7825 */ /* 0x000fe200078e022c */
[-C--:B------:R-:W-:Y:S03]  /*97c0*/  HMMA.16816.F32 R88, R120, R46.reuse, R88 ;  /* 0x0000002e7858723c */ /* 0x080fe60000001858 */
[----:B------:R-:W-:Y:S02]  /*97d0*/  IMAD.MOV.U32 R140, RZ, RZ, R58 ;  /* 0x000000ffff8c7224 */ /* 0x000fe400078e003a */
[----:B------:R-:W-:Y:S02]  /*97e0*/  IMAD.MOV.U32 R139, RZ, RZ, R59 ;  /* 0x000000ffff8b7224 */ /* 0x000fe400078e003b */
[----:B------:R-:W-:Y:S01]  /*97f0*/  IMAD.MOV.U32 R142, RZ, RZ, R60 ;  /* 0x000000ffff8e7224 */ /* 0x000fe200078e003c */
[----:B0-----:R-:W-:Y:S01]  /*9800*/  HMMA.16816.F32 R72, R48, R46, R72 ;  /* 0x0000002e3048723c */ /* 0x001fe20000001848 */
        /* <DEDUP_REMOVED lines=23> */
[----:B------:R-:W-:Y:S01]  /*9980*/  ISETP.NE.U32.AND P0, PT, R38, RZ, PT ;  /* 0x000000ff2600720c */ /* 0x000fe20003f05070 */
[----:B------:R-:W-:-:S04]  /*9990*/  IMAD.WIDE R58, R10, 0x2, R58 ;  /* 0x000000020a3a7825 */ /* 0x000fc800078e023a */
[----:B------:R-:W-:-:S04]  /*99a0*/  IMAD.WIDE R60, R10, 0x2, R60 ;  /* 0x000000020a3c7825 */ /* 0x000fc800078e023c */
        /* <DEDUP_REMOVED lines=33> */
[----:B------:R-:W-:Y:S01]  /*9bc0*/  IMAD.MOV.U32 R160, RZ, RZ, c[0x0][0x188] ;  /* 0x00006200ffa07624 */ /* 0x000fe200078e00ff */
[----:B------:R-:W-:Y:S01]  /*9bd0*/  HMMA.16816.F32 R80, R120, R70, R80 ;  /* 0x000000467850723c */ /* 0x000fe20000001850 */
[----:B------:R-:W-:Y:S01]  /*9be0*/  IMAD.WIDE R58, R10, 0x2, R58 ;  /* 0x000000020a3a7825 */ /* 0x000fe200078e023a */
[----:B------:R-:W-:-:S03]  /*9bf0*/  UIADD3 UR4, UR4, -0x80, URZ ;  /* 0xffffff8004047890 */ /* 0x000fc6000fffe03f */
[----:B------:R-:W-:-:S03]  /*9c00*/  IMAD.WIDE R60, R10, 0x2, R60 ;  /* 0x000000020a3c7825 */ /* 0x000fc600078e023c */
[----:B------:R-:W-:Y:S01]  /*9c10*/  HMMA.16816.F32 R84, R120, R66, R84 ;  /* 0x000000427854723c */ /* 0x000fe20000001854 */
[----:B------:R-:W-:-:S04]  /*9c20*/  IMAD.WIDE R56, R10, 0x2, R56 ;  /* 0x000000020a387825 */ /* 0x000fc800078e0238 */
[----:B------:R-:W-:-:S03]  /*9c30*/  IMAD.WIDE R54, R10, 0x2, R54 ;  /* 0x000000020a367825 */ /* 0x000fc600078e0236 */
[----:B------:R-:W-:Y:S01]  /*9c40*/  HMMA.16816.F32 R120, R120, R114, R92 ;  /* 0x000000727878723c */ /* 0x000fe2000000185c */
[----:B------:R-:W-:-:S04]  /*9c50*/  IMAD.WIDE R52, R10, 0x2, R52 ;  /* 0x000000020a347825 */ /* 0x000fc800078e0234 */
[----:B------:R-:W-:Y:S02]  /*9c60*/  IMAD.SHL.U32 R160, R160, 0x80, RZ ;  /* 0x00000080a0a07824 */ /* 0x000fe400078e00ff */
[C---:B------:R-:W-:Y:S01]  /*9c70*/  IMAD.WIDE R46, R10.reuse, 0x2, R46 ;  /* 0x000000020a2e7825 */ /* 0x040fe200078e022e */
[----:B------:R-:W-:Y:S03]  /*9c80*/  HMMA.16816.F32 R68, R48, R70, R96 ;  /* 0x000000463044723c */ /* 0x000fe60000001860 */
[----:B------:R-:W-:-:S05]  /*9c90*/  IMAD.WIDE R44, R10, 0x2, R44 ;  /* 0x000000020a2c7825 */ /* 0x000fca00078e022c */
[----:B------:R-:W-:Y:S01]  /*9ca0*/  HMMA.16816.F32 R64, R48, R66, R104 ;  /* 0x000000423040723c */ /* 0x000fe20000001868 */
[----:B------:R-:W-:-:S04]  /*9cb0*/  IMAD.WIDE R20, R10, 0x2, R20 ;  /* 0x000000020a147825 */ /* 0x000fc800078e0214 */
[----:B------:R-:W-:-:S03]  /*9cc0*/  IMAD.MOV.U32 R153, RZ, RZ, R58 ;  /* 0x000000ffff997224 */ /* 0x000fc600078e003a */
        /* <DEDUP_REMOVED lines=10> */
[----:B------:R-:W-:-:S04]  /*9d70*/  IMAD.WIDE R42, R160, 0x2, R42 ;  /* 0x00000002a02a7825 */ /* 0x000fc800078e022a */
[----:B------:R-:W-:Y:S02]  /*9d80*/  IMAD.MOV.U32 R233, RZ, RZ, R46 ;  /* 0x000000ffffe97224 */ /* 0x000fe400078e002e */
[----:B------:R-:W-:Y:S02]  /*9d90*/  IMAD.MOV.U32 R214, RZ, RZ, R47 ;  /* 0x000000ffffd67224 */ /* 0x000fe400078e002f */
[----:B------:R-:W-:Y:S02]  /*9da0*/  IMAD.MOV.U32 R234, RZ, RZ, R44 ;  /* 0x000000ffffea7224 */ /* 0x000fe400078e002c */
[----:B------:R-:W-:Y:S01]  /*9db0*/  IMAD.MOV.U32 R215, RZ, RZ, R45 ;  /* 0x000000ffffd77224 */ /* 0x000fe200078e002d */
[----:B------:R-:W-:Y:S01]  /*9dc0*/  @!P0 CALL.REL.NOINC `(.L_x_1) ;  /* 0x0000001000008944 */ /* 0x000fe20003c00000 */
[----:B------:R-:W-:Y:S05]  /*9dd0*/  BRA `(.L_x_2) ;  /* 0xffffb1b000007947 */ /* 0x000fea000383ffff */
.L_x_1:
[----:B------:R-:W-:Y:S02]  /*9de0*/  F2FP.PACK_AB R14, R67, R71 ;  /* 0x00000047430e723e */ /* 0x000fe400000000ff */
[----:B------:R-:W-:Y:S02]  /*9df0*/  F2FP.PACK_AB R12, R87, R83 ;  /* 0x00000053570c723e */ /* 0x000fe400000000ff */
[----:B------:R-:W-:-:S02]  /*9e00*/  F2FP.PACK_AB R10, R65, R69 ;  /* 0x00000045410a723e */ /* 0x000fc400000000ff */
[----:B------:R-:W-:Y:S02]  /*9e10*/  F2FP.PACK_AB R8, R85, R81 ;  /* 0x000000515508723e */ /* 0x000fe400000000ff */
[----:B------:R-:W-:Y:S02]  /*9e20*/  F2FP.PACK_AB R15, R115, R75 ;  /* 0x0000004b730f723e */ /* 0x000fe400000000ff */
[----:B------:R-:W-:Y:S02]  /*9e30*/  F2FP.PACK_AB R67, R114, R74 ;  /* 0x0000004a7243723e */ /* 0x000fe400000000ff */
        /* <DEDUP_REMOVED lines=10> */
.L_x_0:
[----:B------:R-:W2:Y:S04]  /*9ee0*/  LDL.LU R18, [R1] ;  /* 0x0000000001127983 */ /* 0x000ea80000300800 */
[----:B------:R-:W1:Y:S02]  /*9ef0*/  S2R R6, SR_TID.X ;  /* 0x0000000000067919 */ /* 0x000e640000002100 */
[----:B-1----:R-:W-:Y:S01]  /*9f00*/  SHF.R.S32.HI R2, RZ, 0x4, R6 ;  /* 0x00000004ff027819 */ /* 0x002fe20000011406 */
[C---:B------:R-:W-:Y:S01]  /*9f10*/  IMAD.SHL.U32 R3, R6.reuse, 0x20, RZ ;  /* 0x0000002006037824 */ /* 0x040fe200078e00ff */
[----:B------:R-:W-:Y:S02]  /*9f20*/  LOP3.LUT R7, R6, 0xc, RZ, 0xc0, !PT ;  /* 0x0000000c06077812 */ /* 0x000fe400078ec0ff */
[----:B------:R-:W-:Y:S01]  /*9f30*/  SGXT R2, R2, 0x1 ;  /* 0x000000010202781a */ /* 0x000fe20000000200 */
[C---:B------:R-:W-:Y:S01]  /*9f40*/  IMAD.SHL.U32 R0, R6.reuse, 0x8, RZ ;  /* 0x0000000806007824 */ /* 0x040fe200078e00ff */
[----:B------:R-:W-:-:S02]  /*9f50*/  LOP3.LUT R17, R6, 0x40, RZ, 0xc0, !PT ;  /* 0x0000004006117812 */ /* 0x000fc400078ec0ff */
[C---:B------:R-:W-:Y:S02]  /*9f60*/  LOP3.LUT R16, R3.reuse, 0x60, RZ, 0xc0, !PT ;  /* 0x0000006003107812 */ /* 0x040fe400078ec0ff */
[----:B------:R-:W-:Y:S02]  /*9f70*/  LOP3.LUT R6, R3, 0x400, RZ, 0xc0, !PT ;  /* 0x0000040003067812 */ /* 0x000fe400078ec0ff */
[----:B------:R-:W-:Y:S01]  /*9f80*/  LOP3.LUT R3, R2, 0x808, RZ, 0xc0, !PT ;  /* 0x0000080802037812 */ /* 0x000fe200078ec0ff */
[----:B------:R-:W-:Y:S02]  /*9f90*/  IMAD R16, R7, 0x200, R16 ;  /* 0x0000020007107824 */ /* 0x000fe400078e0210 */
[----:B------:R-:W-:Y:S01]  /*9fa0*/  IMAD R6, R17, 0x2, R6 ;  /* 0x0000000211067824 */ /* 0x000fe200078e0206 */
[----:B------:R-:W-:Y:S01]  /*9fb0*/  LOP3.LUT R3, R3, 0x78, R0, 0x78, !PT ;  /* 0x0000007803037812 */ /* 0x000fe200078e7800 */
[----:B------:R-:W-:-:S04]  /*9fc0*/  IMAD R17, R7, 0x2, R16 ;  /* 0x0000000207117824 */ /* 0x000fc800078e0210 */
[----:B------:R-:W-:Y:S01]  /*9fd0*/  IMAD.IADD R7, R6, 0x1, R3 ;  /* 0x0000000106077824 */ /* 0x000fe200078e0203 */
[----:B------:R-:W-:Y:S04]  /*9fe0*/  BAR.SYNC.DEFER_BLOCKING 0x0 ;  /* 0x0000000000007b1d */ /* 0x000fe80000010000 */
[----:B------:R-:W-:Y:S02]  /*9ff0*/  LOP3.LUT R16, R7, 0x10, RZ, 0x3c, !PT ;  /* 0x0000001007107812 */ /* 0x000fe400078e3cff */
[----:B------:R-:W-:Y:S01]  /*a000*/  LOP3.LUT R0, R0, 0x380, RZ, 0xc0, !PT ;  /* 0x0000038000007812 */ /* 0x000fe200078ec0ff */
[----:B------:R-:W-:Y:S04]  /*a010*/  STS.64 [R7], R80 ;  /* 0x0000005007007388 */ /* 0x000fe80000000a00 */
[----:B------:R-:W-:Y:S04]  /*a020*/  STS.64 [R7+0x200], R8 ;  /* 0x0002000807007388 */ /* 0x000fe80000000a00 */
[----:B------:R-:W-:Y:S04]  /*a030*/  STS.64 [R7+0x100], R64 ;  /* 0x0001004007007388 */ /* 0x000fe80000000a00 */
[----:B------:R-:W-:Y:S04]  /*a040*/  STS.64 [R7+0x300], R10 ;  /* 0x0003000a07007388 */ /* 0x000fe80000000a00 */
[----:B------:R-:W-:Y:S04]  /*a050*/  STS.64 [R16+0x1000], R82 ;  /* 0x0010005210007388 */ /* 0x000fe80000000a00 */
[----:B------:R1:W-:Y:S04]  /*a060*/  STS.64 [R16+0x1200], R12 ;  /* 0x0012000c10007388 */ /* 0x0003e80000000a00 */
[----:B------:R-:W-:Y:S04]  /*a070*/  STS.64 [R16+0x1100], R66 ;  /* 0x0011004210007388 */ /* 0x000fe80000000a00 */
[----:B------:R3:W-:Y:S01]  /*a080*/  STS.64 [R16+0x1300], R14 ;  /* 0x0013000e10007388 */ /* 0x0007e20000000a00 */
[----:B------:R-:W-:-:S03]  /*a090*/  IMAD.IADD R36, R0, 0x1, R17 ;  /* 0x0000000100247824 */ /* 0x000fc600078e0211 */
[----:B------:R-:W-:Y:S02]  /*a0a0*/  BAR.SYNC.DEFER_BLOCKING 0x0 ;  /* 0x0000000000007b1d */ /* 0x000fe40000010000 */
[C---:B------:R-:W-:Y:S02]  /*a0b0*/  LOP3.LUT R37, R36.reuse, 0x8, RZ, 0x3c, !PT ;  /* 0x0000000824257812 */ /* 0x040fe400078e3cff */
[C---:B------:R-:W-:Y:S02]  /*a0c0*/  LOP3.LUT R38, R36.reuse, 0x10, RZ, 0x3c, !PT ;  /* 0x0000001024267812 */ /* 0x040fe400078e3cff */
[----:B------:R-:W-:Y:S01]  /*a0d0*/  LOP3.LUT R39, R36, 0x18, RZ, 0x3c, !PT ;  /* 0x0000001824277812 */ /* 0x000fe200078e3cff */
[----:B------:R-:W4:Y:S04]  /*a0e0*/  LDS.64 R40, [R36] ;  /* 0x0000000024287984 */ /* 0x000f280000000a00 */
[----:B------:R-:W5:Y:S04]  /*a0f0*/  LDS.64 R44, [R37] ;  /* 0x00000000252c7984 */ /* 0x000f680000000a00 */
[----:B------:R-:W0:Y:S04]  /*a100*/  LDS.64 R48, [R38] ;  /* 0x0000000026307984 */ /* 0x000e280000000a00 */
[----:B------:R-:W0:Y:S01]  /*a110*/  LDS.64 R52, [R39] ;  /* 0x0000000027347984 */ /* 0x000e220000000a00 */
[----:B------:R-:W-:-:S03]  /*a120*/  LOP3.LUT R2, R5, R4, RZ, 0xfc, !PT ;  /* 0x0000000405027212 */ /* 0x000fc600078efcff */
[----:B------:R0:W0:Y:S01]  /*a130*/  LDS.64 R42, [R36+0x400] ;  /* 0x00040000242a7984 */ /* 0x0000220000000a00 */
[C-C-:B------:R-:W-:Y:S01]  /*a140*/  LOP3.LUT R0, R5.reuse, 0x2, R4.reuse, 0xfe, !PT ;  /* 0x0000000205007812 */ /* 0x140fe200078efe04 */
[----:B-1----:R-:W-:Y:S02]  /*a150*/  IMAD R12, R2, c[0x0][0x198], RZ ;  /* 0x00006600020c7a24 */ /* 0x002fe400078e02ff */
[----:B------:R1:W0:Y:S01]  /*a160*/  LDS.64 R46, [R37+0x400] ;  /* 0x00040000252e7984 */ /* 0x0002220000000a00 */
[C-C-:B------:R-:W-:Y:S01]  /*a170*/  LOP3.LUT R9, R5.reuse, 0x4, R4.reuse, 0xfe, !PT ;  /* 0x0000000405097812 */ /* 0x140fe200078efe04 */
[----:B------:R-:W-:Y:S02]  /*a180*/  IMAD R35, R0, c[0x0][0x198], RZ ;  /* 0x0000660000237a24 */ /* 0x000fe400078e02ff */
[----:B------:R-:W0:Y:S04]  /*a190*/  LDS.64 R50, [R38+0x400] ;  /* 0x0004000026327984 */ /* 0x000e280000000a00 */
[----:B0-----:R-:W0:Y:S01]  /*a1a0*/  LDS.64 R54, [R39+0x400] ;  /* 0x0004000027367984 */ /* 0x001e220000000a00 */
[----:B------:R-:W-:-:S02]  /*a1b0*/  LOP3.LUT R6, R5, 0x6, R4, 0xfe, !PT ;  /* 0x0000000605067812 */ /* 0x000fc400078efe04 */
[C-C-:B------:R-:W-:Y:S02]  /*a1c0*/  LOP3.LUT R7, R5.reuse, 0x8, R4.reuse, 0xfe, !PT ;  /* 0x0000000805077812 */ /* 0x140fe400078efe04 */
[C-C-:B------:R-:W-:Y:S02]  /*a1d0*/  LOP3.LUT R8, R5.reuse, 0xa, R4.reuse, 0xfe, !PT ;  /* 0x0000000a05087812 */ /* 0x140fe400078efe04 */
[C-C-:B------:R-:W-:Y:S02]  /*a1e0*/  LOP3.LUT R11, R5.reuse, 0xc, R4.reuse, 0xfe, !PT ;  /* 0x0000000c050b7812 */ /* 0x140fe400078efe04 */
[C-C-:B------:R-:W-:Y:S02]  /*a1f0*/  LOP3.LUT R10, R5.reuse, 0xe, R4.reuse, 0xfe, !PT ;  /* 0x0000000e050a7812 */ /* 0x140fe400078efe04 */
[C-C-:B------:R-:W-:Y:S02]  /*a200*/  LOP3.LUT R34, R5.reuse, 0x10, R4.reuse, 0xfe, !PT ;  /* 0x0000001005227812 */ /* 0x140fe400078efe04 */
        /* <DEDUP_REMOVED lines=16> */
[C-C-:B---3--:R-:W-:Y:S02]  /*a310*/  LOP3.LUT R16, R5.reuse, 0x34, R4.reuse, 0xfe, !PT ;  /* 0x0000003405107812 */ /* 0x148fe400078efe04 */
[C-C-:B------:R-:W-:Y:S02]  /*a320*/  LOP3.LUT R15, R5.reuse, 0x36, R4.reuse, 0xfe, !PT ;  /* 0x00000036050f7812 */ /* 0x140fe400078efe04 */
[----:B------:R-:W-:-:S02]  /*a330*/  LOP3.LUT R14, R5, 0x38, R4, 0xfe, !PT ;  /* 0x00000038050e7812 */ /* 0x000fc400078efe04 */
[----:B------:R-:W-:Y:S01]  /*a340*/  LOP3.LUT R13, R5, 0x3c, R4, 0xfe, !PT ;  /* 0x0000003c050d7812 */ /* 0x000fe200078efe04 */
[----:B------:R-:W-:Y:S02]  /*a350*/  IMAD R36, R7, c[0x0][0x198], RZ ;  /* 0x0000660007247a24 */ /* 0x000fe400078e02ff */
[----:B-1----:R-:W-:Y:S02]  /*a360*/  IMAD R37, R8, c[0x0][0x198], RZ ;  /* 0x0000660008257a24 */ /* 0x002fe400078e02ff */
[C---:B--2---:R-:W-:Y:S01]  /*a370*/  IMAD R3, R18.reuse, c[0x0][0x194], RZ ;  /* 0x0000650012037a24 */ /* 0x044fe200078e02ff */
[----:B------:R-:W-:-:S04]  /*a380*/  ISETP.GE.AND P0, PT, R18, c[0x0][0x178], PT ;  /* 0x00005e0012007a0c */ /* 0x000fc80003f06270 */
[C---:B------:R-:W-:Y:S02]  /*a390*/  LEA R56, P2, R3.reuse, c[0x0][0x170], 0x1 ;  /* 0x00005c0003387a11 */ /* 0x040fe400078408ff */
[----:B------:R-:W-:Y:S02]  /*a3a0*/  ISETP.LT.AND P1, PT, R2, c[0x0][0x17c], !P0 ;  /* 0x00005f0002007a0c */ /* 0x000fe40004721270 */
[----:B------:R-:W-:Y:S02]  /*a3b0*/  LEA.HI.X.SX32 R58, R3, c[0x0][0x174], 0x1, P2 ;  /* 0x00005d00033a7a11 */ /* 0x000fe400010f0eff */
[----:B------:R-:W-:Y:S02]  /*a3c0*/  LEA R2, P2, R12, R56, 0x1 ;  /* 0x000000380c027211 */ /* 0x000fe400078408ff */
[----:B------:R-:W-:Y:S02]  /*a3d0*/  ISETP.LT.AND P5, PT, R0, c[0x0][0x17c], !P0 ;  /* 0x00005f0000007a0c */ /* 0x000fe400047a1270 */
[----:B------:R-:W-:-:S02]  /*a3e0*/  LEA.HI.X.SX32 R3, R12, R58, 0x1, P2 ;  /* 0x0000003a0c037211 */ /* 0x000fc400010f0eff */
[C-C-:B------:R-:W-:Y:S02]  /*a3f0*/  LOP3.LUT R18, R5.reuse, 0x30, R4.reuse, 0xfe, !PT ;  /* 0x0000003005127812 */ /* 0x140fe400078efe04 */
[C-C-:B------:R-:W-:Y:S02]  /*a400*/  LOP3.LUT R12, R5.reuse, 0x3a, R4.reuse, 0xfe, !PT ;  /* 0x0000003a050c7812 */ /* 0x140fe400078efe04 */
[----:B------:R-:W-:Y:S02]  /*a410*/  LOP3.LUT R0, R5, 0x3e, R4, 0xfe, !PT ;  /* 0x0000003e05007812 */ /* 0x000fe400078efe04 */
[----:B------:R-:W-:Y:S02]  /*a420*/  LEA R4, P2, R35, R56, 0x1 ;  /* 0x0000003823047211 */ /* 0x000fe400078408ff */
[C---:B------:R-:W-:Y:S01]  /*a430*/  ISETP.LT.AND P3, PT, R9.reuse, c[0x0][0x17c], !P0 ;  /* 0x00005f0009007a0c */ /* 0x040fe20004761270 */
[----:B------:R-:W-:Y:S01]  /*a440*/  IMAD R9, R9, c[0x0][0x198], RZ ;  /* 0x0000660009097a24 */ /* 0x000fe200078e02ff */
[----:B------:R-:W-:Y:S01]  /*a450*/  LEA.HI.X.SX32 R5, R35, R58, 0x1, P2 ;  /* 0x0000003a23057211 */ /* 0x000fe200010f0eff */
[----:B----4-:R1:W-:Y:S01]  /*a460*/  @P1 STG.E.U16 [R2.64], R40 ;  /* 0x0000002802001986 */ /* 0x0103e2000c101506 */
[C---:B------:R-:W-:Y:S01]  /*a470*/  ISETP.LT.AND P4, PT, R6.reuse, c[0x0][0x17c], !P0 ;  /* 0x00005f0006007a0c */ /* 0x040fe20004781270 */
[----:B------:R-:W-:Y:S01]  /*a480*/  IMAD R35, R6, c[0x0][0x198], RZ ;  /* 0x0000660006237a24 */ /* 0x000fe200078e02ff */
[----:B------:R-:W-:-:S02]  /*a490*/  LEA R6, P1, R9, R56, 0x1 ;  /* 0x0000003809067211 */ /* 0x000fc400078208ff */
[----:B------:R-:W-:Y:S01]  /*a4a0*/  ISETP.LT.AND P2, PT, R7, c[0x0][0x17c], !P0 ;  /* 0x00005f0007007a0c */ /* 0x000fe20004741270 */
[----:B-----5:R2:W-:Y:S01]  /*a4b0*/  @P5 STG.E.U16 [R4.64], R44 ;  /* 0x0000002c04005986 */ /* 0x0205e2000c101506 */
[----:B------:R-:W-:Y:S02]  /*a4c0*/  LEA.HI.X.SX32 R7, R9, R58, 0x1, P1 ;  /* 0x0000003a09077211 */ /* 0x000fe400008f0eff */
[----:B------:R-:W-:Y:S02]  /*a4d0*/  ISETP.LT.AND P1, PT, R8, c[0x0][0x17c], !P0 ;  /* 0x00005f0008007a0c */ /* 0x000fe40004721270 */
[CC--:B------:R-:W-:Y:S02]  /*a4e0*/  LEA R8, P6, R36.reuse, R56.reuse, 0x1 ;  /* 0x0000003824087211 */ /* 0x0c0fe400078c08ff */
[----:B-1----:R-:W-:Y:S02]  /*a4f0*/  LEA R2, P5, R35, R56, 0x1 ;  /* 0x0000003823027211 */ /* 0x002fe400078a08ff */
[----:B------:R-:W-:-:S02]  /*a500*/  LEA.HI.X.SX32 R9, R36, R58, 0x1, P6 ;  /* 0x0000003a24097211 */ /* 0x000fc400030f0eff */
[----:B------:R-:W-:Y:S01]  /*a510*/  LEA.HI.X.SX32 R3, R35, R58, 0x1, P5 ;  /* 0x0000003a23037211 */ /* 0x000fe200028f0eff */
[----:B------:R1:W-:Y:S01]  /*a520*/  @P3 STG.E.U16 [R6.64], R48 ;  /* 0x0000003006003986 */ /* 0x0003e2000c101506 */
[C---:B------:R-:W-:Y:S01]  /*a530*/  ISETP.LT.AND P3, PT, R11.reuse, c[0x0][0x17c], !P0 ;  /* 0x00005f000b007a0c */ /* 0x040fe20004761270 */
[----:B------:R-:W-:Y:S01]  /*a540*/  IMAD R11, R11, c[0x0][0x198], RZ ;  /* 0x000066000b0b7a24 */ /* 0x000fe200078e02ff */
[----:B--2---:R-:W-:Y:S01]  /*a550*/  LEA R4, P5, R37, R56, 0x1 ;  /* 0x0000003825047211 */ /* 0x004fe200078a08ff */
[----:B------:R-:W-:Y:S01]  /*a560*/  @P4 STG.E.U16 [R2.64], R52 ;  /* 0x0000003402004986 */ /* 0x000fe2000c101506 */
[----:B------:R-:W-:-:S03]  /*a570*/  IMAD R35, R10, c[0x0][0x198], RZ ;  /* 0x000066000a237a24 */ /* 0x000fc600078e02ff */
[----:B------:R-:W-:Y:S01]  /*a580*/  @P2 STG.E.U16 [R8.64], R42 ;  /* 0x0000002a08002986 */ /* 0x000fe2000c101506 */
[----:B------:R-:W-:Y:S02]  /*a590*/  ISETP.LT.AND P2, PT, R10, c[0x0][0x17c], !P0 ;  /* 0x00005f000a007a0c */ /* 0x000fe40004741270 */
[----:B------:R-:W-:Y:S02]  /*a5a0*/  LEA.HI.X.SX32 R5, R37, R58, 0x1, P5 ;  /* 0x0000003a25057211 */ /* 0x000fe400028f0eff */
[-C--:B------:R-:W-:Y:S02]  /*a5b0*/  LEA R10, P4, R11, R56.reuse, 0x1 ;  /* 0x000000380b0a7211 */ /* 0x080fe400078808ff */
[----:B-1----:R-:W-:Y:S02]  /*a5c0*/  LEA R6, P5, R35, R56, 0x1 ;  /* 0x0000003823067211 */ /* 0x002fe400078a08ff */
[-C--:B------:R-:W-:Y:S02]  /*a5d0*/  LEA.HI.X.SX32 R11, R11, R58.reuse, 0x1, P4 ;  /* 0x0000003a0b0b7211 */ /* 0x080fe400020f0eff */
[C---:B------:R-:W-:Y:S01]  /*a5e0*/  ISETP.LT.AND P4, PT, R33.reuse, c[0x0][0x17c], !P0 ;  /* 0x00005f0021007a0c */ /* 0x040fe20004781270 */
[----:B------:R-:W-:Y:S01]  /*a5f0*/  IMAD R33, R33, c[0x0][0x198], RZ ;  /* 0x0000660021217a24 */ /* 0x000fe200078e02ff */
[----:B------:R-:W-:Y:S01]  /*a600*/  LEA.HI.X.SX32 R7, R35, R58, 0x1, P5 ;  /* 0x0000003a23077211 */ /* 0x000fe200028f0eff */
[----:B------:R1:W-:Y:S01]  /*a610*/  @P1 STG.E.U16 [R4.64], R46 ;  /* 0x0000002e04001986 */ /* 0x0003e2000c101506 */
[C---:B------:R-:W-:Y:S01]  /*a620*/  ISETP.LT.AND P1, PT, R34.reuse, c[0x0][0x17c], !P0 ;  /* 0x00005f0022007a0c */ /* 0x040fe20004721270 */
[----:B------:R-:W-:-:S02]  /*a630*/  IMAD R34, R34, c[0x0][0x198], RZ ;  /* 0x0000660022227a24 */ /* 0x000fc400078e02ff */
[----:B------:R-:W-:Y:S04]  /*a640*/  @P3 STG.E.U16 [R10.64], R50 ;  /* 0x000000320a003986 */ /* 0x000fe8000c101506 */
[----:B0-----:R-:W-:Y:S01]  /*a650*/  @P2 STG.E.U16 [R6.64], R54 ;  /* 0x0000003606002986 */ /* 0x001fe2000c101506 */
[CC--:B-1----:R-:W-:Y:S02]  /*a660*/  LEA R4, P2, R33.reuse, R56.reuse, 0x1 ;  /* 0x0000003821047211 */ /* 0x0c2fe400078408ff */
[----:B------:R-:W-:Y:S02]  /*a670*/  LEA R2, P3, R34, R56, 0x1 ;  /* 0x0000003822027211 */ /* 0x000fe400078608ff */
[----:B------:R-:W-:Y:S02]  /*a680*/  LEA.HI.X.SX32 R5, R33, R58, 0x1, P2 ;  /* 0x0000003a21057211 */ /* 0x000fe400010f0eff */
[C---:B------:R-:W-:Y:S01]  /*a690*/  ISETP.LT.AND P2, PT, R32.reuse, c[0x0][0x17c], !P0 ;  /* 0x00005f0020007a0c */ /* 0x040fe20004741270 */
[----:B------:R-:W-:Y:S01]  /*a6a0*/  IMAD R32, R32, c[0x0][0x198], RZ ;  /* 0x0000660020207a24 */ /* 0x000fe200078e02ff */
[----:B------:R-:W-:-:S02]  /*a6b0*/  PRMT R40, R40, 0x7632, R40 ;  /* 0x0000763228287816 */ /* 0x000fc40000000028 */
[----:B------:R-:W-:Y:S02]  /*a6c0*/  LEA.HI.X.SX32 R3, R34, R58, 0x1, P3 ;  /* 0x0000003a22037211 */ /* 0x000fe400018f0eff */
[----:B------:R-:W-:Y:S02]  /*a6d0*/  PRMT R44, R44, 0x7632, R44 ;  /* 0x000076322c2c7816 */ /* 0x000fe4000000002c */
[----:B------:R-:W-:Y:S01]  /*a6e0*/  LEA R8, P3, R32, R56, 0x1 ;  /* 0x0000003820087211 */ /* 0x000fe200078608ff */
[----:B------:R0:W-:Y:S01]  /*a6f0*/  @P1 STG.E.U16 [R2.64], R40 ;  /* 0x0000002802001986 */ /* 0x0001e2000c101506 */
[----:B------:R-:W-:Y:S02]  /*a700*/  PRMT R48, R48, 0x7632, R48 ;  /* 0x0000763230307816 */ /* 0x000fe40000000030 */
[C---:B------:R-:W-:Y:S01]  /*a710*/  ISETP.LT.AND P1, PT, R31.reuse, c[0x0][0x17c], !P0 ;  /* 0x00005f001f007a0c */ /* 0x040fe20004721270 */
[----:B------:R1:W-:Y:S01]  /*a720*/  @P4 STG.E.U16 [R4.64], R44 ;  /* 0x0000002c04004986 */ /* 0x0003e2000c101506 */
[----:B------:R-:W-:Y:S01]  /*a730*/  LEA.HI.X.SX32 R9, R32, R58, 0x1, P3 ;  /* 0x0000003a20097211 */ /* 0x000fe200018f0eff */
[----:B------:R-:W-:Y:S01]  /*a740*/  IMAD R31, R31, c[0x0][0x198], RZ ;  /* 0x000066001f1f7a24 */ /* 0x000fe200078e02ff */
[C---:B------:R-:W-:Y:S01]  /*a750*/  ISETP.LT.AND P4, PT, R30.reuse, c[0x0][0x17c], !P0 ;  /* 0x00005f001e007a0c */ /* 0x040fe20004781270 */
[----:B------:R-:W-:Y:S01]  /*a760*/  IMAD R30, R30, c[0x0][0x198], RZ ;  /* 0x000066001e1e7a24 */ /* 0x000fe200078e02ff */
[C---:B------:R-:W-:Y:S01]  /*a770*/  ISETP.LT.AND P3, PT, R29.reuse, c[0x0][0x17c], !P0 ;  /* 0x00005f001d007a0c */ /* 0x040fe20004761270 */
[----:B------:R-:W-:Y:S01]  /*a780*/  IMAD R29, R29, c[0x0][0x198], RZ ;  /* 0x000066001d1d7a24 */ /* 0x000fe200078e02ff */
[----:B------:R2:W-:Y:S01]  /*a790*/  @P2 STG.E.U16 [R8.64], R48 ;  /* 0x0000003008002986 */ /* 0x0005e2000c101506 */
[----:B0-----:R-:W-:-:S03]  /*a7a0*/  LEA R2, P2, R31, R56, 0x1 ;  /* 0x000000381f027211 */ /* 0x001fc600078408ff */
[-C--:B------:R-:W-:Y:S02]  /*a7b0*/  LEA R6, P6, R29, R56.reuse, 0x1 ;  /* 0x000000381d067211 */ /* 0x080fe400078c08ff */
[----:B-1----:R-:W-:Y:S02]  /*a7c0*/  LEA R4, P5, R30, R56, 0x1 ;  /* 0x000000381e047211 */ /* 0x002fe400078a08ff */
[----:B------:R-:W-:Y:S02]  /*a7d0*/  PRMT R52, R52, 0x7632, R52 ;  /* 0x0000763234347816 */ /* 0x000fe40000000034 */
[-C--:B------:R-:W-:Y:S02]  /*a7e0*/  LEA.HI.X.SX32 R3, R31, R58.reuse, 0x1, P2 ;  /* 0x0000003a1f037211 */ /* 0x080fe400010f0eff */
[----:B------:R-:W-:Y:S02]  /*a7f0*/  PRMT R42, R42, 0x7632, R42 ;  /* 0x000076322a2a7816 */ /* 0x000fe4000000002a */
[----:B------:R-:W-:-:S02]  /*a800*/  LEA.HI.X.SX32 R5, R30, R58, 0x1, P5 ;  /* 0x0000003a1e057211 */ /* 0x000fc400028f0eff */
[----:B------:R-:W-:Y:S02]  /*a810*/  PRMT R46, R46, 0x7632, R46 ;  /* 0x000076322e2e7816 */ /* 0x000fe4000000002e */
[----:B------:R-:W-:Y:S01]  /*a820*/  LEA.HI.X.SX32 R7, R29, R58, 0x1, P6 ;  /* 0x0000003a1d077211 */ /* 0x000fe200030f0eff */
[----:B------:R0:W-:Y:S01]  /*a830*/  @P1 STG.E.U16 [R2.64], R52 ;  /* 0x0000003402001986 */ /* 0x0001e2000c101506 */
[C---:B------:R-:W-:Y:S01]  /*a840*/  ISETP.LT.AND P1, PT, R28.reuse, c[0x0][0x17c], !P0 ;  /* 0x00005f001c007a0c */ /* 0x040fe20004721270 */
[----:B------:R-:W-:Y:S02]  /*a850*/  IMAD R28, R28, c[0x0][0x198], RZ ;  /* 0x000066001c1c7a24 */ /* 0x000fe400078e02ff */
[----:B------:R1:W-:Y:S04]  /*a860*/  @P4 STG.E.U16 [R4.64], R42 ;  /* 0x0000002a04004986 */ /* 0x0003e8000c101506 */
[----:B------:R3:W-:Y:S01]  /*a870*/  @P3 STG.E.U16 [R6.64], R46 ;  /* 0x0000002e06003986 */ /* 0x0007e2000c101506 */
[C---:B------:R-:W-:Y:S01]  /*a880*/  ISETP.LT.AND P3, PT, R27.reuse, c[0x0][0x17c], !P0 ;  /* 0x00005f001b007a0c */ /* 0x040fe20004761270 */
[----:B------:R-:W-:Y:S01]  /*a890*/  IMAD R27, R27, c[0x0][0x198], RZ ;  /* 0x000066001b1b7a24 */ /* 0x000fe200078e02ff */
[C---:B------:R-:W-:Y:S01]  /*a8a0*/  ISETP.LT.AND P2, PT, R26.reuse, c[0x0][0x17c], !P0 ;  /* 0x00005f001a007a0c */ /* 0x040fe20004741270 */
[----:B------:R-:W-:Y:S01]  /*a8b0*/  IMAD R26, R26, c[0x0][0x198], RZ ;  /* 0x000066001a1a7a24 */ /* 0x000fe200078e02ff */
[----:B--2---:R-:W-:-:S02]  /*a8c0*/  LEA R8, P6, R28, R56, 0x1 ;  /* 0x000000381c087211 */ /* 0x004fc400078c08ff */
[C---:B------:R-:W-:Y:S01]  /*a8d0*/  ISETP.LT.AND P4, PT, R25.reuse, c[0x0][0x17c], !P0 ;  /* 0x00005f0019007a0c */ /* 0x040fe20004781270 */
[----:B------:R-:W-:Y:S01]  /*a8e0*/  IMAD R25, R25, c[0x0][0x198], RZ ;  /* 0x0000660019197a24 */ /* 0x000fe200078e02ff */
[----:B0-----:R-:W-:Y:S02]  /*a8f0*/  LEA R2, P5, R27, R56, 0x1 ;  /* 0x000000381b027211 */ /* 0x001fe400078a08ff */
[----:B------:R-:W-:Y:S02]  /*a900*/  PRMT R50, R50, 0x7632, R50 ;  /* 0x0000763232327816 */ /* 0x000fe40000000032 */
[----:B------:R-:W-:Y:S02]  /*a910*/  LEA.HI.X.SX32 R9, R28, R58, 0x1, P6 ;  /* 0x0000003a1c097211 */ /* 0x000fe400030f0eff */
[----:B-1----:R-:W-:Y:S02]  /*a920*/  LEA R4, P6, R26, R56, 0x1 ;  /* 0x000000381a047211 */ /* 0x002fe400078c08ff */
[----:B------:R-:W-:-:S02]  /*a930*/  PRMT R54, R54, 0x7632, R54 ;  /* 0x0000763236367816 */ /* 0x000fc40000000036 */
[----:B------:R-:W-:Y:S02]  /*a940*/  LEA.HI.X.SX32 R3, R27, R58, 0x1, P5 ;  /* 0x0000003a1b037211 */ /* 0x000fe400028f0eff */
[C---:B---3--:R-:W-:Y:S01]  /*a950*/  LEA R6, P5, R25.reuse, R56, 0x1 ;  /* 0x0000003819067211 */ /* 0x048fe200078a08ff */
[----:B------:R0:W-:Y:S01]  /*a960*/  @P1 STG.E.U16 [R8.64], R50 ;  /* 0x0000003208001986 */ /* 0x0001e2000c101506 */
[-C--:B------:R-:W-:Y:S02]  /*a970*/  LEA.HI.X.SX32 R5, R26, R58.reuse, 0x1, P6 ;  /* 0x0000003a1a057211 */ /* 0x080fe400030f0eff */
[----:B------:R-:W-:Y:S01]  /*a980*/  LEA.HI.X.SX32 R7, R25, R58, 0x1, P5 ;  /* 0x0000003a19077211 */ /* 0x000fe200028f0eff */
[----:B------:R1:W-:Y:S01]  /*a990*/  @P3 STG.E.U16 [R2.64], R54 ;  /* 0x0000003602003986 */ /* 0x0003e2000c101506 */
[C---:B------:R-:W-:Y:S01]  /*a9a0*/  ISETP.LT.AND P1, PT, R24.reuse, c[0x0][0x17c], !P0 ;  /* 0x00005f0018007a0c */ /* 0x040fe20004721270 */
[----:B------:R-:W-:Y:S01]  /*a9b0*/  IMAD R24, R24, c[0x0][0x198], RZ ;  /* 0x0000660018187a24 */ /* 0x000fe200078e02ff */
[C---:B------:R-:W-:Y:S01]  /*a9c0*/  ISETP.LT.AND P3, PT, R23.reuse, c[0x0][0x17c], !P0 ;  /* 0x00005f0017007a0c */ /* 0x040fe20004761270 */
[----:B------:R-:W-:Y:S01]  /*a9d0*/  IMAD R23, R23, c[0x0][0x198], RZ ;  /* 0x0000660017177a24 */ /* 0x000fe200078e02ff */
[----:B------:R2:W-:Y:S01]  /*a9e0*/  @P2 STG.E.U16 [R4.64], R41 ;  /* 0x0000002904002986 */ /* 0x0005e2000c101506 */
[C---:B------:R-:W-:Y:S01]  /*a9f0*/  ISETP.LT.AND P2, PT, R22.reuse, c[0x0][0x17c], !P0 ;  /* 0x00005f0016007a0c */ /* 0x040fe20004741270 */
[----:B------:R-:W-:Y:S01]  /*aa00*/  IMAD R22, R22, c[0x0][0x198], RZ ;  /* 0x0000660016167a24 */ /* 0x000fe200078e02ff */
[-C--:B0-----:R-:W-:Y:S01]  /*aa10*/  LEA R8, P6, R24, R56.reuse, 0x1 ;  /* 0x0000003818087211 */ /* 0x081fe200078c08ff */
[----:B------:R0:W-:Y:S01]  /*aa20*/  @P4 STG.E.U16 [R6.64], R45 ;  /* 0x0000002d06004986 */ /* 0x0001e2000c101506 */
[C---:B------:R-:W-:Y:S01]  /*aa30*/  ISETP.LT.AND P4, PT, R21.reuse, c[0x0][0x17c], !P0 ;  /* 0x00005f0015007a0c */ /* 0x040fe20004781270 */
[----:B------:R-:W-:Y:S01]  /*aa40*/  IMAD R21, R21, c[0x0][0x198], RZ ;  /* 0x0000660015157a24 */ /* 0x000fe200078e02ff */
[----:B-1----:R-:W-:-:S02]  /*aa50*/  LEA R2, P5, R23, R56, 0x1 ;  /* 0x0000003817027211 */ /* 0x002fc400078a08ff */
[-C--:B------:R-:W-:Y:S02]  /*aa60*/  LEA.HI.X.SX32 R9, R24, R58.reuse, 0x1, P6 ;  /* 0x0000003a18097211 */ /* 0x080fe400030f0eff */
[----:B------:R-:W-:Y:S02]  /*aa70*/  LEA.HI.X.SX32 R3, R23, R58, 0x1, P5 ;  /* 0x0000003a17037211 */ /* 0x000fe400028f0eff */
[CC--:B--2---:R-:W-:Y:S02]  /*aa80*/  LEA R4, P6, R22.reuse, R56.reuse, 0x1 ;  /* 0x0000003816047211 */ /* 0x0c4fe400078c08ff */
[C---:B0-----:R-:W-:Y:S01]  /*aa90*/  LEA R6, P5, R21.reuse, R56, 0x1 ;  /* 0x0000003815067211 */ /* 0x041fe200078a08ff */
        /* <DEDUP_REMOVED lines=19> */
[----:B0-----:R-:W-:Y:S02]  /*abd0*/  LEA R6, P5, R17, R56, 0x1 ;  /* 0x0000003811067211 */ /* 0x001fe400078a08ff */
[----:B------:R-:W-:Y:S02]  /*abe0*/  PRMT R41, R41, 0x7632, R41 ;  /* 0x0000763229297816 */ /* 0x000fe40000000029 */
[----:B------:R-:W-:-:S02]  /*abf0*/  LEA.HI.X.SX32 R5, R18, R58, 0x1, P6 ;  /* 0x0000003a12057211 */ /* 0x000fc400030f0eff */
[----:B------:R-:W-:Y:S02]  /*ac00*/  PRMT R45, R45, 0x7632, R45 ;  /* 0x000076322d2d7816 */ /* 0x000fe4000000002d */
[----:B------:R-:W-:Y:S01]  /*ac10*/  LEA.HI.X.SX32 R7, R17, R58, 0x1, P5 ;  /* 0x0000003a11077211 */ /* 0x000fe200028f0eff */
[----:B------:R-:W-:Y:S04]  /*ac20*/  @P1 STG.E.U16 [R8.64], R51 ;  /* 0x0000003308001986 */ /* 0x000fe8000c101506 */
[----:B------:R-:W-:Y:S04]  /*ac30*/  @P3 STG.E.U16 [R2.64], R55 ;  /* 0x0000003702003986 */ /* 0x000fe8000c101506 */
[----:B------:R0:W-:Y:S04]  /*ac40*/  @P2 STG.E.U16 [R4.64], R41 ;  /* 0x0000002904002986 */ /* 0x0001e8000c101506 */
[----:B------:R1:W-:Y:S01]  /*ac50*/  @P4 STG.E.U16 [R6.64], R45 ;  /* 0x0000002d06004986 */ /* 0x0003e2000c101506 */
[C---:B------:R-:W-:Y:S01]  /*ac60*/  ISETP.LT.AND P4, PT, R15.reuse, c[0x0][0x17c], !P0 ;  /* 0x00005f000f007a0c */ /* 0x040fe20004781270 */
[----:B------:R-:W-:Y:S01]  /*ac70*/  IMAD R15, R15, c[0x0][0x198], RZ ;  /* 0x000066000f0f7a24 */ /* 0x000fe200078e02ff */
[C---:B------:R-:W-:Y:S01]  /*ac80*/  ISETP.LT.AND P3, PT, R14.reuse, c[0x0][0x17c], !P0 ;  /* 0x00005f000e007a0c */ /* 0x040fe20004761270 */
[----:B------:R-:W-:-:S02]  /*ac90*/  IMAD R14, R14, c[0x0][0x198], RZ ;  /* 0x000066000e0e7a24 */ /* 0x000fc400078e02ff */
[----:B------:R-:W-:Y:S01]  /*aca0*/  IMAD R11, R13, c[0x0][0x198], RZ ;  /* 0x000066000d0b7a24 */ /* 0x000fe200078e02ff */
[CC--:B0-----:R-:W-:Y:S02]  /*acb0*/  LEA R4, P1, R15.reuse, R56.reuse, 0x1 ;  /* 0x000000380f047211 */ /* 0x0c1fe400078208ff */
[C---:B------:R-:W-:Y:S01]  /*acc0*/  ISETP.LT.AND P5, PT, R16.reuse, c[0x0][0x17c], !P0 ;  /* 0x00005f0010007a0c */ /* 0x040fe200047a1270 */
[----:B------:R-:W-:Y:S01]  /*acd0*/  IMAD R16, R16, c[0x0][0x198], RZ ;  /* 0x0000660010107a24 */ /* 0x000fe200078e02ff */
[----:B-1----:R-:W-:Y:S02]  /*ace0*/  LEA R6, P2, R14, R56, 0x1 ;  /* 0x000000380e067211 */ /* 0x002fe400078408ff */
[----:B------:R-:W-:Y:S02]  /*acf0*/  LEA.HI.X.SX32 R5, R15, R58, 0x1, P1 ;  /* 0x0000003a0f057211 */ /* 0x000fe400008f0eff */
[-C--:B------:R-:W-:Y:S01]  /*ad00*/  LEA R10, P1, R11, R56.reuse, 0x1 ;  /* 0x000000380b0a7211 */ /* 0x080fe200078208ff */
[----:B------:R-:W-:Y:S01]  /*ad10*/  IMAD R9, R12, c[0x0][0x198], RZ ;  /* 0x000066000c097a24 */ /* 0x000fe200078e02ff */
[----:B------:R-:W-:-:S02]  /*ad20*/  LEA R2, P6, R16, R56, 0x1 ;  /* 0x0000003810027211 */ /* 0x000fc400078c08ff */
[-C--:B------:R-:W-:Y:S02]  /*ad30*/  LEA.HI.X.SX32 R7, R14, R58.reuse, 0x1, P2 ;  /* 0x0000003a0e077211 */ /* 0x080fe400010f0eff */
[----:B------:R-:W-:Y:S02]  /*ad40*/  ISETP.LT.AND P2, PT, R12, c[0x0][0x17c], !P0 ;  /* 0x00005f000c007a0c */ /* 0x000fe40004741270 */
[-C--:B------:R-:W-:Y:S02]  /*ad50*/  LEA.HI.X.SX32 R11, R11, R58.reuse, 0x1, P1 ;  /* 0x0000003a0b0b7211 */ /* 0x080fe400008f0eff */
[----:B------:R-:W-:Y:S02]  /*ad60*/  ISETP.LT.AND P1, PT, R13, c[0x0][0x17c], !P0 ;  /* 0x00005f000d007a0c */ /* 0x000fe40004721270 */
[----:B------:R-:W-:Y:S02]  /*ad70*/  ISETP.LT.AND P0, PT, R0, c[0x0][0x17c], !P0 ;  /* 0x00005f0000007a0c */ /* 0x000fe40004701270 */
[----:B------:R-:W-:-:S02]  /*ad80*/  LEA.HI.X.SX32 R3, R16, R58, 0x1, P6 ;  /* 0x0000003a10037211 */ /* 0x000fc400030f0eff */
[----:B------:R-:W-:Y:S02]  /*ad90*/  LEA R8, P6, R9, R56, 0x1 ;  /* 0x0000003809087211 */ /* 0x000fe400078c08ff */
[----:B------:R-:W-:Y:S02]  /*ada0*/  PRMT R49, R49, 0x7632, R49 ;  /* 0x0000763231317816 */ /* 0x000fe40000000031 */
[----:B------:R-:W-:Y:S01]  /*adb0*/  PRMT R53, R53, 0x7632, R53 ;  /* 0x0000763235357816 */ /* 0x000fe20000000035 */
[----:B------:R-:W-:Y:S01]  /*adc0*/  IMAD R17, R0, c[0x0][0x198], RZ ;  /* 0x0000660000117a24 */ /* 0x000fe200078e02ff */
[----:B------:R-:W-:Y:S02]  /*add0*/  PRMT R43, R43, 0x7632, R43 ;  /* 0x000076322b2b7816 */ /* 0x000fe4000000002b */
[----:B------:R-:W-:Y:S02]  /*ade0*/  LEA.HI.X.SX32 R9, R9, R58, 0x1, P6 ;  /* 0x0000003a09097211 */ /* 0x000fe400030f0eff */
[----:B------:R-:W-:Y:S01]  /*adf0*/  PRMT R47, R47, 0x7632, R47 ;  /* 0x000076322f2f7816 */ /* 0x000fe2000000002f */
[----:B------:R0:W-:Y:S01]  /*ae00*/  @P5 STG.E.U16 [R2.64], R49 ;  /* 0x0000003102005986 */ /* 0x0001e2000c101506 */
[----:B------:R-:W-:-:S03]  /*ae10*/  PRMT R51, R51, 0x7632, R51 ;  /* 0x0000763233337816 */ /* 0x000fc60000000033 */
[----:B------:R0:W-:Y:S01]  /*ae20*/  @P4 STG.E.U16 [R4.64], R53 ;  /* 0x0000003504004986 */ /* 0x0001e2000c101506 */
[----:B------:R-:W-:-:S03]  /*ae30*/  LEA R12, P6, R17, R56, 0x1 ;  /* 0x00000038110c7211 */ /* 0x000fc600078c08ff */
[----:B------:R0:W-:Y:S04]  /*ae40*/  @P3 STG.E.U16 [R6.64], R43 ;  /* 0x0000002b06003986 */ /* 0x0001e8000c101506 */
[----:B------:R0:W-:Y:S01]  /*ae50*/  @P2 STG.E.U16 [R8.64], R47 ;  /* 0x0000002f08002986 */ /* 0x0001e2000c101506 */
[----:B------:R-:W-:-:S03]  /*ae60*/  LEA.HI.X.SX32 R13, R17, R58, 0x1, P6 ;  /* 0x0000003a110d7211 */ /* 0x000fc600030f0eff */
[----:B------:R0:W-:Y:S01]  /*ae70*/  @P1 STG.E.U16 [R10.64], R51 ;  /* 0x000000330a001986 */ /* 0x0001e2000c101506 */
[----:B------:R-:W-:Y:S05]  /*ae80*/  @!P0 EXIT ;  /* 0x000000000000894d */ /* 0x000fea0003800000 */
[----:B0-----:R-:W-:-:S05]  /*ae90*/  PRMT R6, R55, 0x7632, R6 ;  /* 0x0000763237067816 */ /* 0x001fca0000000006 */
[----:B------:R-:W-:Y:S01]  /*aea0*/  STG.E.U16 [R12.64], R6 ;  /* 0x000000060c007986 */ /* 0x000fe2000c101506 */
[----:B------:R-:W-:Y:S05]  /*aeb0*/  EXIT ;  /* 0x000000000000794d */ /* 0x000fea0003800000 */
.L_x_3:
[----:B------:R-:W-:-:S00]  /*aec0*/  BRA `(.L_x_3) ;  /* 0xfffffff000007947 */ /* 0x000fc0000383ffff */
[----:B------:R-:W-:-:S00]  /*aed0*/  NOP ;  /* 0x0000000000007918 */ /* 0x000fc00000000000 */
        /* <DEDUP_REMOVED lines=10> */
.L_x_4:


//--------------------- .nv.shared.matmul_kernel  --------------------------
	.section	.nv.shared.matmul_kernel,"aw",@nobits
	.sectionflags	@""
	.align	16
